//
// Generated by NVIDIA NVVM Compiler
//
// Compiler Build ID: CL-36424714
// Cuda compilation tools, release 13.0, V13.0.88
// Based on NVVM 20.0.0
//

.version 9.0
.target sm_100
.address_size 64

	// .globl	_Z15explicit_schemePKfPfffffii
// _ZZ15explicit_schemePKfPfffffiiE12shared_equal has been demoted
// _ZZ15explicit_schemePKfPfffffiiE10shared_tp1 has been demoted

.visible .entry _Z15explicit_schemePKfPfffffii(
	.param .u64 .ptr .align 1 _Z15explicit_schemePKfPfffffii_param_0,
	.param .u64 .ptr .align 1 _Z15explicit_schemePKfPfffffii_param_1,
	.param .f32 _Z15explicit_schemePKfPfffffii_param_2,
	.param .f32 _Z15explicit_schemePKfPfffffii_param_3,
	.param .f32 _Z15explicit_schemePKfPfffffii_param_4,
	.param .f32 _Z15explicit_schemePKfPfffffii_param_5,
	.param .u32 _Z15explicit_schemePKfPfffffii_param_6,
	.param .u32 _Z15explicit_schemePKfPfffffii_param_7
)
{
	.reg .pred 	%p<17>;
	.reg .b32 	%r<23>;
	.reg .b32 	%f<150>;
	.reg .b64 	%rd<9>;
	// demoted variable
	.shared .align 4 .b8 _ZZ15explicit_schemePKfPfffffiiE12shared_equal[4096];
	// demoted variable
	.shared .align 4 .b8 _ZZ15explicit_schemePKfPfffffiiE10shared_tp1[4096];
	ld.param.u64 	%rd4, [_Z15explicit_schemePKfPfffffii_param_0];
	ld.param.u64 	%rd5, [_Z15explicit_schemePKfPfffffii_param_1];
	ld.param.f32 	%f16, [_Z15explicit_schemePKfPfffffii_param_2];
	ld.param.f32 	%f17, [_Z15explicit_schemePKfPfffffii_param_3];
	ld.param.f32 	%f18, [_Z15explicit_schemePKfPfffffii_param_4];
	ld.param.f32 	%f19, [_Z15explicit_schemePKfPfffffii_param_5];
	ld.param.u32 	%r10, [_Z15explicit_schemePKfPfffffii_param_6];
	ld.param.u32 	%r11, [_Z15explicit_schemePKfPfffffii_param_7];
	cvta.to.global.u64 	%rd1, %rd5;
	mov.u32 	%r1, %tid.x;
	and.b32  	%r12, %r10, 31;
	setp.ne.s32 	%p1, %r12, 0;
	@%p1 bra 	$L__BB0_29;
	cvta.to.global.u64 	%rd6, %rd4;
	mul.wide.u32 	%rd7, %r1, 4;
	add.s64 	%rd2, %rd6, %rd7;
	ld.global.f32 	%f20, [%rd2];
	shl.b32 	%r13, %r1, 2;
	mov.u32 	%r14, _ZZ15explicit_schemePKfPfffffiiE12shared_equal;
	add.s32 	%r2, %r14, %r13;
	st.shared.f32 	[%r2], %f20;
	bar.sync 	0;
	ld.shared.f32 	%f1, [%r2];
	sub.f32 	%f21, %f1, %f19;
	max.f32 	%f22, %f21, 0f00000000;
	mov.u32 	%r15, _ZZ15explicit_schemePKfPfffffiiE10shared_tp1;
	add.s32 	%r3, %r15, %r13;
	st.shared.f32 	[%r3], %f22;
	setp.ne.s32 	%p2, %r1, 0;
	@%p2 bra 	$L__BB0_3;
	ld.shared.f32 	%f27, [_ZZ15explicit_schemePKfPfffffiiE12shared_equal+4];
	ld.shared.f32 	%f28, [_ZZ15explicit_schemePKfPfffffiiE12shared_equal];
	sub.f32 	%f147, %f27, %f28;
	ld.shared.f32 	%f29, [_ZZ15explicit_schemePKfPfffffiiE12shared_equal+8];
	sub.f32 	%f148, %f29, %f27;
	bra.uni 	$L__BB0_6;
$L__BB0_3:
	add.s32 	%r16, %r10, -1;
	setp.ne.s32 	%p3, %r1, %r16;
	@%p3 bra 	$L__BB0_5;
	ld.shared.f32 	%f25, [%r2+-4];
	ld.shared.f32 	%f26, [%r2+-8];
	sub.f32 	%f147, %f25, %f26;
	sub.f32 	%f148, %f1, %f25;
	bra.uni 	$L__BB0_6;
$L__BB0_5:
	ld.shared.f32 	%f23, [%r2+-4];
	sub.f32 	%f147, %f1, %f23;
	ld.shared.f32 	%f24, [%r2+4];
	sub.f32 	%f148, %f24, %f1;
$L__BB0_6:
	add.f32 	%f10, %f147, %f148;
	setp.ne.s32 	%p4, %r1, 0;
	add.s32 	%r4, %r10, -1;
	setp.ne.s32 	%p5, %r1, %r4;
	and.pred  	%p6, %p4, %p5;
	add.s64 	%rd3, %rd1, %rd7;
	@%p6 bra 	$L__BB0_11;
	setp.ne.s32 	%p7, %r1, 0;
	@%p7 bra 	$L__BB0_9;
	mul.f32 	%f39, %f147, 0fC0000000;
	sub.f32 	%f40, %f39, %f148;
	mul.f32 	%f41, %f147, %f10;
	div.rn.f32 	%f42, %f40, %f41;
	st.global.f32 	[%rd1], %f42;
	mul.f32 	%f43, %f147, %f148;
	div.rn.f32 	%f44, %f10, %f43;
	st.global.f32 	[%rd1+4096], %f44;
	neg.f32 	%f45, %f147;
	mul.f32 	%f46, %f148, %f10;
	div.rn.f32 	%f47, %f45, %f46;
	st.global.f32 	[%rd1+8192], %f47;
	bra.uni 	$L__BB0_12;
$L__BB0_9:
	setp.ne.s32 	%p8, %r1, %r4;
	@%p8 bra 	$L__BB0_12;
	mul.f32 	%f30, %f147, %f10;
	div.rn.f32 	%f31, %f148, %f30;
	st.global.f32 	[%rd3], %f31;
	neg.f32 	%f32, %f147;
	sub.f32 	%f33, %f32, %f148;
	mul.f32 	%f34, %f147, %f148;
	div.rn.f32 	%f35, %f33, %f34;
	st.global.f32 	[%rd3+4096], %f35;
	fma.rn.f32 	%f36, %f148, 0f40000000, %f147;
	mul.f32 	%f37, %f148, %f10;
	div.rn.f32 	%f38, %f36, %f37;
	st.global.f32 	[%rd3+8192], %f38;
	bra.uni 	$L__BB0_12;
$L__BB0_11:
	neg.f32 	%f48, %f148;
	mul.f32 	%f49, %f147, %f10;
	div.rn.f32 	%f50, %f48, %f49;
	st.global.f32 	[%rd3], %f50;
	sub.f32 	%f51, %f148, %f147;
	mul.f32 	%f52, %f147, %f148;
	div.rn.f32 	%f53, %f51, %f52;
	st.global.f32 	[%rd3+4096], %f53;
	mul.f32 	%f54, %f148, %f10;
	div.rn.f32 	%f55, %f147, %f54;
	st.global.f32 	[%rd3+8192], %f55;
	mov.f32 	%f56, 0f40000000;
	div.rn.f32 	%f57, %f56, %f49;
	st.global.f32 	[%rd3+12288], %f57;
	mov.f32 	%f58, 0fC0000000;
	div.rn.f32 	%f59, %f58, %f52;
	st.global.f32 	[%rd3+16384], %f59;
	div.rn.f32 	%f60, %f56, %f54;
	st.global.f32 	[%rd3+20480], %f60;
$L__BB0_12:
	bar.sync 	0;
	setp.gt.u32 	%p9, %r11, 1;
	@%p9 bra 	$L__BB0_14;
	ld.shared.f32 	%f149, [%r3];
	bra.uni 	$L__BB0_28;
$L__BB0_14:
	shr.s32 	%r17, %r11, 1;
	shl.b32 	%r18, %r10, 2;
	add.s32 	%r5, %r15, %r18;
	mul.f32 	%f61, %f17, %f18;
	mov.f32 	%f62, 0f3F800000;
	sub.f32 	%f12, %f62, %f61;
	add.s32 	%r6, %r14, %r18;
	max.u32 	%r21, %r17, 1;
	neg.s32 	%r22, %r21;
$L__BB0_15:
	setp.ne.s32 	%p10, %r1, 0;
	@%p10 bra 	$L__BB0_17;
	ld.shared.f32 	%f101, [_ZZ15explicit_schemePKfPfffffiiE10shared_tp1];
	mul.f32 	%f102, %f12, %f101;
	st.shared.f32 	[_ZZ15explicit_schemePKfPfffffiiE12shared_equal], %f102;
	bra.uni 	$L__BB0_21;
$L__BB0_17:
	setp.ne.s32 	%p11, %r1, %r4;
	@%p11 bra 	$L__BB0_19;
	ld.global.f32 	%f89, [%rd2];
	mul.f32 	%f90, %f17, %f89;
	mul.f32 	%f91, %f18, %f90;
	sub.f32 	%f92, %f17, %f90;
	ld.shared.f32 	%f93, [%r5+-8];
	mul.f32 	%f94, %f93, %f91;
	mul.f32 	%f95, %f18, %f92;
	mov.f32 	%f96, 0f3F800000;
	sub.f32 	%f97, %f96, %f95;
	ld.shared.f32 	%f98, [%r3];
	mul.f32 	%f99, %f98, %f97;
	sub.f32 	%f100, %f99, %f94;
	st.shared.f32 	[%r2], %f100;
	bra.uni 	$L__BB0_21;
$L__BB0_19:
	setp.ge.s32 	%p12, %r1, %r10;
	@%p12 bra 	$L__BB0_21;
	ld.global.f32 	%f63, [%rd2];
	mul.f32 	%f64, %f16, %f63;
	mul.f32 	%f65, %f63, %f64;
	mul.f32 	%f66, %f17, %f63;
	ld.global.f32 	%f67, [%rd3];
	ld.global.f32 	%f68, [%rd3+12288];
	mul.f32 	%f69, %f68, %f65;
	fma.rn.f32 	%f70, %f67, %f66, %f69;
	mul.f32 	%f71, %f18, %f70;
	ld.global.f32 	%f72, [%rd3+4096];
	ld.global.f32 	%f73, [%rd3+16384];
	mul.f32 	%f74, %f65, %f73;
	fma.rn.f32 	%f75, %f66, %f72, %f74;
	sub.f32 	%f76, %f75, %f17;
	ld.global.f32 	%f77, [%rd3+8192];
	ld.global.f32 	%f78, [%rd3+20480];
	mul.f32 	%f79, %f65, %f78;
	fma.rn.f32 	%f80, %f66, %f77, %f79;
	mul.f32 	%f81, %f18, %f80;
	ld.shared.f32 	%f82, [%r3+-4];
	fma.rn.f32 	%f83, %f18, %f76, 0f3F800000;
	ld.shared.f32 	%f84, [%r3];
	mul.f32 	%f85, %f83, %f84;
	fma.rn.f32 	%f86, %f71, %f82, %f85;
	ld.shared.f32 	%f87, [%r3+4];
	fma.rn.f32 	%f88, %f81, %f87, %f86;
	st.shared.f32 	[%r2], %f88;
$L__BB0_21:
	setp.ne.s32 	%p13, %r1, 0;
	bar.sync 	0;
	ld.shared.f32 	%f103, [%r2];
	sub.f32 	%f104, %f103, %f19;
	max.f32 	%f105, %f104, 0f00000000;
	max.f32 	%f13, %f103, %f105;
	st.shared.f32 	[%r2], %f13;
	@%p13 bra 	$L__BB0_23;
	ld.shared.f32 	%f142, [_ZZ15explicit_schemePKfPfffffiiE12shared_equal];
	mul.f32 	%f143, %f12, %f142;
	st.shared.f32 	[_ZZ15explicit_schemePKfPfffffiiE10shared_tp1], %f143;
	bra.uni 	$L__BB0_27;
$L__BB0_23:
	setp.ne.s32 	%p14, %r1, %r4;
	@%p14 bra 	$L__BB0_25;
	ld.global.f32 	%f131, [%rd2];
	mul.f32 	%f132, %f17, %f131;
	mul.f32 	%f133, %f18, %f132;
	sub.f32 	%f134, %f17, %f132;
	ld.shared.f32 	%f135, [%r6+-8];
	mul.f32 	%f136, %f135, %f133;
	mul.f32 	%f137, %f18, %f134;
	mov.f32 	%f138, 0f3F800000;
	sub.f32 	%f139, %f138, %f137;
	mul.f32 	%f140, %f13, %f139;
	sub.f32 	%f141, %f140, %f136;
	st.shared.f32 	[%r3], %f141;
	bra.uni 	$L__BB0_27;
$L__BB0_25:
	setp.ge.s32 	%p15, %r1, %r10;
	@%p15 bra 	$L__BB0_27;
	ld.global.f32 	%f106, [%rd2];
	mul.f32 	%f107, %f16, %f106;
	mul.f32 	%f108, %f106, %f107;
	mul.f32 	%f109, %f17, %f106;
	ld.global.f32 	%f110, [%rd3];
	ld.global.f32 	%f111, [%rd3+12288];
	mul.f32 	%f112, %f111, %f108;
	fma.rn.f32 	%f113, %f110, %f109, %f112;
	mul.f32 	%f114, %f18, %f113;
	ld.global.f32 	%f115, [%rd3+4096];
	ld.global.f32 	%f116, [%rd3+16384];
	mul.f32 	%f117, %f108, %f116;
	fma.rn.f32 	%f118, %f109, %f115, %f117;
	sub.f32 	%f119, %f118, %f17;
	ld.global.f32 	%f120, [%rd3+8192];
	ld.global.f32 	%f121, [%rd3+20480];
	mul.f32 	%f122, %f108, %f121;
	fma.rn.f32 	%f123, %f109, %f120, %f122;
	mul.f32 	%f124, %f18, %f123;
	ld.shared.f32 	%f125, [%r2+-4];
	fma.rn.f32 	%f126, %f18, %f119, 0f3F800000;
	mul.f32 	%f127, %f126, %f13;
	fma.rn.f32 	%f128, %f114, %f125, %f127;
	ld.shared.f32 	%f129, [%r2+4];
	fma.rn.f32 	%f130, %f124, %f129, %f128;
	st.shared.f32 	[%r3], %f130;
$L__BB0_27:
	bar.sync 	0;
	ld.shared.f32 	%f144, [%r3];
	sub.f32 	%f145, %f144, %f19;
	max.f32 	%f146, %f145, 0f00000000;
	max.f32 	%f149, %f144, %f146;
	st.shared.f32 	[%r3], %f149;
	add.s32 	%r22, %r22, 1;
	setp.ne.s32 	%p16, %r22, 0;
	@%p16 bra 	$L__BB0_15;
$L__BB0_28:
	st.global.f32 	[%rd3+24576], %f149;
$L__BB0_29:
	ret;

}


// ===== COMPILED SASS (sm_100) =====

	.target	sm_100

	.elftype	@"ET_EXEC"


//--------------------- .note.nv.tkinfo           --------------------------
	.section	.note.nv.tkinfo,"",@"SHT_NOTE"
	.sectionflags	@"SHF_NOTE_NV_TKINFO"
	.tkinfo
        /*0018*/ 	.word	0x00000002
        /*0030*/ 	.string	""
        /*0030*/ 	.string	"ptxas"
        /*0030*/ 	.string	"Cuda compilation tools, release 13.0, V13.0.88"
        /*0030*/ 	.string	"Build cuda_13.0.r13.0/compiler.36424714_0"
        /*0030*/ 	.string	"-arch sm_100 -m 64 "



//--------------------- .note.nv.cuinfo           --------------------------
	.section	.note.nv.cuinfo,"",@"SHT_NOTE"
	.sectionflags	@"SHF_NOTE_NV_CUINFO"
        /*0018*/ 	.short	0x0002
        /*001a*/ 	.short	0x0064
        /*001c*/ 	.short	0x0082
	.zero		2


//--------------------- .nv.info                  --------------------------
	.section	.nv.info,"",@"SHT_CUDA_INFO"
	.align	4


	//----- nvinfo : EIATTR_REGCOUNT
	.align		4
        /*0000*/ 	.byte	0x04, 0x2f
        /*0002*/ 	.short	(.L_1 - .L_0)
	.align		4
.L_0:
        /*0004*/ 	.word	index@(_Z15explicit_schemePKfPfffffii)
        /*0008*/ 	.word	0x0000001e


	//----- nvinfo : EIATTR_FRAME_SIZE
	.align		4
.L_1:
        /*000c*/ 	.byte	0x04, 0x11
        /*000e*/ 	.short	(.L_3 - .L_2)
	.align		4
.L_2:
        /*0010*/ 	.word	index@($__internal_0_$__cuda_sm3x_div_rn_noftz_f32_slowpath)
        /*0014*/ 	.word	0x00000000


	//----- nvinfo : EIATTR_FRAME_SIZE
	.align		4
.L_3:
        /*0018*/ 	.byte	0x04, 0x11
        /*001a*/ 	.short	(.L_5 - .L_4)
	.align		4
.L_4:
        /*001c*/ 	.word	index@(_Z15explicit_schemePKfPfffffii)
        /*0020*/ 	.word	0x00000000


	//----- nvinfo : EIATTR_MIN_STACK_SIZE
	.align		4
.L_5:
        /*0024*/ 	.byte	0x04, 0x12
        /*0026*/ 	.short	(.L_7 - .L_6)
	.align		4
.L_6:
        /*0028*/ 	.word	index@(_Z15explicit_schemePKfPfffffii)
        /*002c*/ 	.word	0x00000000
.L_7:


//--------------------- .nv.compat                --------------------------
	.section	.nv.compat,"",@"SHT_CUDA_COMPAT_INFO"
	.align	4
        /*0000*/ 	.byte	0x02, 0x09, 0x00, 0x00, 0x02, 0x02, 0x01, 0x00, 0x02, 0x05, 0x05, 0x00, 0x03, 0x07, 0x01, 0x01
        /*0010*/ 	.byte	0x02, 0x03, 0x00, 0x00, 0x02, 0x06, 0x01, 0x00, 0x04, 0x0b, 0x08, 0x00, 0x01, 0x00, 0x00, 0x00
        /*0020*/ 	.byte	0x00, 0x00, 0x00, 0x00


//--------------------- .nv.info._Z15explicit_schemePKfPfffffii --------------------------
	.section	.nv.info._Z15explicit_schemePKfPfffffii,"",@"SHT_CUDA_INFO"
	.sectionflags	@""
	.align	4


	//----- nvinfo : EIATTR_CUDA_API_VERSION
	.align		4
        /*0000*/ 	.byte	0x04, 0x37
        /*0002*/ 	.short	(.L_9 - .L_8)
.L_8:
        /*0004*/ 	.word	0x00000082


	//----- nvinfo : EIATTR_KPARAM_INFO
	.align		4
.L_9:
        /*0008*/ 	.byte	0x04, 0x17
        /*000a*/ 	.short	(.L_11 - .L_10)
.L_10:
        /*000c*/ 	.word	0x00000000
        /*0010*/ 	.short	0x0007
        /*0012*/ 	.short	0x0024
        /*0014*/ 	.byte	0x00, 0xf0, 0x11, 0x00


	//----- nvinfo : EIATTR_KPARAM_INFO
	.align		4
.L_11:
        /*0018*/ 	.byte	0x04, 0x17
        /*001a*/ 	.short	(.L_13 - .L_12)
.L_12:
        /*001c*/ 	.word	0x00000000
        /*0020*/ 	.short	0x0006
        /*0022*/ 	.short	0x0020
        /*0024*/ 	.byte	0x00, 0xf0, 0x11, 0x00


	//----- nvinfo : EIATTR_KPARAM_INFO
	.align		4
.L_13:
        /*0028*/ 	.byte	0x04, 0x17
        /*002a*/ 	.short	(.L_15 - .L_14)
.L_14:
        /*002c*/ 	.word	0x00000000
        /*0030*/ 	.short	0x0005
        /*0032*/ 	.short	0x001c
        /*0034*/ 	.byte	0x00, 0xf0, 0x11, 0x00


	//----- nvinfo : EIATTR_KPARAM_INFO
	.align		4
.L_15:
        /*0038*/ 	.byte	0x04, 0x17
        /*003a*/ 	.short	(.L_17 - .L_16)
.L_16:
        /*003c*/ 	.word	0x00000000
        /*0040*/ 	.short	0x0004
        /*0042*/ 	.short	0x0018
        /*0044*/ 	.byte	0x00, 0xf0, 0x11, 0x00


	//----- nvinfo : EIATTR_KPARAM_INFO
	.align		4
.L_17:
        /*0048*/ 	.byte	0x04, 0x17
        /*004a*/ 	.short	(.L_19 - .L_18)
.L_18:
        /*004c*/ 	.word	0x00000000
        /*0050*/ 	.short	0x0003
        /*0052*/ 	.short	0x0014
        /*0054*/ 	.byte	0x00, 0xf0, 0x11, 0x00


	//----- nvinfo : EIATTR_KPARAM_INFO
	.align		4
.L_19:
        /*0058*/ 	.byte	0x04, 0x17
        /*005a*/ 	.short	(.L_21 - .L_20)
.L_20:
        /*005c*/ 	.word	0x00000000
        /*0060*/ 	.short	0x0002
        /*0062*/ 	.short	0x0010
        /*0064*/ 	.byte	0x00, 0xf0, 0x11, 0x00


	//----- nvinfo : EIATTR_KPARAM_INFO
	.align		4
.L_21:
        /*0068*/ 	.byte	0x04, 0x17
        /*006a*/ 	.short	(.L_23 - .L_22)
.L_22:
        /*006c*/ 	.word	0x00000000
        /*0070*/ 	.short	0x0001
        /*0072*/ 	.short	0x0008
        /*0074*/ 	.byte	0x00, 0xf5, 0x21, 0x00


	//----- nvinfo : EIATTR_KPARAM_INFO
	.align		4
.L_23:
        /*0078*/ 	.byte	0x04, 0x17
        /*007a*/ 	.short	(.L_25 - .L_24)
.L_24:
        /*007c*/ 	.word	0x00000000
        /*0080*/ 	.short	0x0000
        /*0082*/ 	.short	0x0000
        /*0084*/ 	.byte	0x00, 0xf5, 0x21, 0x00


	//----- nvinfo : EIATTR_SPARSE_MMA_MASK
	.align		4
.L_25:
        /*0088*/ 	.byte	0x03, 0x50
        /*008a*/ 	.short	0x0000


	//----- nvinfo : EIATTR_MAXREG_COUNT
	.align		4
        /*008c*/ 	.byte	0x03, 0x1b
        /*008e*/ 	.short	0x00ff


	//----- nvinfo : EIATTR_NUM_BARRIERS
	.align		4
        /*0090*/ 	.byte	0x02, 0x4c
        /*0092*/ 	.byte	0x01
	.zero		1


	//----- nvinfo : EIATTR_MERCURY_ISA_VERSION
	.align		4
        /*0094*/ 	.byte	0x03, 0x5f
        /*0096*/ 	.short	0x0101


	//----- nvinfo : EIATTR_UNUSED_LOAD_BYTE_OFFSET
	.align		4
        /*0098*/ 	.byte	0x04, 0x44
        /*009a*/ 	.short	(.L_27 - .L_26)


	//   ....[0]....
.L_26:
        /*009c*/ 	.word	0x000001d0
        /*00a0*/ 	.word	0x00000fff


	//----- nvinfo : EIATTR_VRC_CTA_INIT_COUNT
	.align		4
.L_27:
        /*00a4*/ 	.byte	0x02, 0x4a
	.zero		1
	.zero		1


	//----- nvinfo : EIATTR_EXIT_INSTR_OFFSETS
	.align		4
        /*00a8*/ 	.byte	0x04, 0x1c
        /*00aa*/ 	.short	(.L_29 - .L_28)


	//   ....[0]....
.L_28:
        /*00ac*/ 	.word	0x00000030


	//   ....[1]....
        /*00b0*/ 	.word	0x000018c0


	//----- nvinfo : EIATTR_CRS_STACK_SIZE
	.align		4
.L_29:
        /*00b4*/ 	.byte	0x04, 0x1e
        /*00b6*/ 	.short	(.L_31 - .L_30)
.L_30:
        /*00b8*/ 	.word	0x00000000


	//----- nvinfo : EIATTR_CBANK_PARAM_SIZE
	.align		4
.L_31:
        /*00bc*/ 	.byte	0x03, 0x19
        /*00be*/ 	.short	0x0028


	//----- nvinfo : EIATTR_PARAM_CBANK
	.align		4
        /*00c0*/ 	.byte	0x04, 0x0a
        /*00c2*/ 	.short	(.L_33 - .L_32)
	.align		4
.L_32:
        /*00c4*/ 	.word	index@(.nv.constant0._Z15explicit_schemePKfPfffffii)
        /*00c8*/ 	.short	0x0380
        /*00ca*/ 	.short	0x0028


	//----- nvinfo : EIATTR_SW_WAR
	.align		4
.L_33:
        /*00cc*/ 	.byte	0x04, 0x36
        /*00ce*/ 	.short	(.L_35 - .L_34)
.L_34:
        /*00d0*/ 	.word	0x00000008
.L_35:


//--------------------- .nv.callgraph             --------------------------
	.section	.nv.callgraph,"",@"SHT_CUDA_CALLGRAPH"
	.align	4
	.sectionentsize	8
	.align		4
        /*0000*/ 	.word	0x00000000
	.align		4
        /*0004*/ 	.word	0xffffffff
	.align		4
        /*0008*/ 	.word	0x00000000
	.align		4
        /*000c*/ 	.word	0xfffffffe
	.align		4
        /*0010*/ 	.word	0x00000000
	.align		4
        /*0014*/ 	.word	0xfffffffd
	.align		4
        /*0018*/ 	.word	0x00000000
	.align		4
        /*001c*/ 	.word	0xfffffffc


//--------------------- .text._Z15explicit_schemePKfPfffffii --------------------------
	.section	.text._Z15explicit_schemePKfPfffffii,"ax",@progbits
	.align	128
        .global         _Z15explicit_schemePKfPfffffii
        .type           _Z15explicit_schemePKfPfffffii,@function
        .size           _Z15explicit_schemePKfPfffffii,(.L_x_50 - _Z15explicit_schemePKfPfffffii)
        .other          _Z15explicit_schemePKfPfffffii,@"STO_CUDA_ENTRY STV_DEFAULT"
_Z15explicit_schemePKfPfffffii:
.text._Z15explicit_schemePKfPfffffii:
[----:B------:R-:W-:Y:S08]  /*0000*/  LDC R1, c[0x0][0x37c] ;  /* 0x0000df00ff017b82 */ /* 0x000ff00000000800 */
[----:B------:R-:W0:Y:S02]  /*0010*/  LDC R15, c[0x0][0x3a0] ;  /* 0x0000e800ff0f7b82 */ /* 0x000e240000000800 */
[----:B0-----:R-:W-:-:S13]  /*0020*/  LOP3.LUT P0, RZ, R15, 0x1f, RZ, 0xc0, !PT ;  /* 0x0000001f0fff7812 */ /* 0x001fda000780c0ff */
[----:B------:R-:W-:Y:S05]  /*0030*/  @P0 EXIT ;  /* 0x000000000000094d */ /* 0x000fea0003800000 */
[----:B------:R-:W0:Y:S01]  /*0040*/  S2R R14, SR_TID.X ;  /* 0x00000000000e7919 */ /* 0x000e220000002100 */
[----:B------:R-:W0:Y:S01]  /*0050*/  LDC.64 R4, c[0x0][0x380] ;  /* 0x0000e000ff047b82 */ /* 0x000e220000000a00 */
[----:B------:R-:W1:Y:S07]  /*0060*/  LDCU.64 UR8, c[0x0][0x358] ;  /* 0x00006b00ff0877ac */ /* 0x000e6e0008000a00 */
[----:B------:R-:W2:Y:S01]  /*0070*/  S2UR UR5, SR_CgaCtaId ;  /* 0x00000000000579c3 */ /* 0x000ea20000008800 */
[----:B------:R-:W-:Y:S01]  /*0080*/  UMOV UR4, 0x400 ;  /* 0x0000040000047882 */ /* 0x000fe20000000000 */
[----:B------:R-:W3:Y:S06]  /*0090*/  LDCU UR7, c[0x0][0x39c] ;  /* 0x00007380ff0777ac */ /* 0x000eec0008000800 */
[----:B------:R-:W4:Y:S01]  /*00a0*/  LDC.64 R6, c[0x0][0x388] ;  /* 0x0000e200ff067b82 */ /* 0x000f220000000a00 */
[----:B0-----:R-:W-:-:S05]  /*00b0*/  IMAD.WIDE.U32 R4, R14, 0x4, R4 ;  /* 0x000000040e047825 */ /* 0x001fca00078e0004 */
[----:B-1----:R-:W5:Y:S01]  /*00c0*/  LDG.E R0, desc[UR8][R4.64] ;  /* 0x0000000804007981 */ /* 0x002f62000c1e1900 */
[----:B--2---:R-:W-:Y:S01]  /*00d0*/  ULEA UR6, UR5, UR4, 0x18 ;  /* 0x0000000405067291 */ /* 0x004fe2000f8ec0ff */
[C---:B------:R-:W-:Y:S01]  /*00e0*/  ISETP.NE.AND P0, PT, R14.reuse, RZ, PT ;  /* 0x000000ff0e00720c */ /* 0x040fe20003f05270 */
[----:B------:R-:W-:Y:S01]  /*00f0*/  UIADD3 UR4, UPT, UPT, UR4, 0x1000, URZ ;  /* 0x0000100004047890 */ /* 0x000fe2000fffe0ff */
[----:B------:R-:W-:Y:S01]  /*0100*/  IADD3 R15, PT, PT, R15, -0x1, RZ ;  /* 0xffffffff0f0f7810 */ /* 0x000fe20007ffe0ff */
[----:B------:R-:W-:Y:S01]  /*0110*/  BSSY.RECONVERGENT B0, `(.L_x_0) ;  /* 0x0000018000007945 */ /* 0x000fe20003800200 */
[C---:B------:R-:W-:Y:S01]  /*0120*/  ISETP.NE.AND P3, PT, R14.reuse, RZ, PT ;  /* 0x000000ff0e00720c */ /* 0x040fe20003f65270 */
[----:B------:R-:W-:Y:S01]  /*0130*/  ULEA UR4, UR5, UR4, 0x18 ;  /* 0x0000000405047291 */ /* 0x000fe2000f8ec0ff */
[C---:B------:R-:W-:Y:S02]  /*0140*/  LEA R13, R14.reuse, UR6, 0x2 ;  /* 0x000000060e0d7c11 */ /* 0x040fe4000f8e10ff */
[----:B------:R-:W-:-:S03]  /*0150*/  ISETP.NE.AND P2, PT, R14, R15, PT ;  /* 0x0000000f0e00720c */ /* 0x000fc60003f45270 */
[----:B------:R-:W-:Y:S01]  /*0160*/  LEA R12, R14, UR4, 0x2 ;  /* 0x000000040e0c7c11 */ /* 0x000fe2000f8e10ff */
[----:B-----5:R-:W-:Y:S01]  /*0170*/  STS [R13], R0 ;  /* 0x000000000d007388 */ /* 0x020fe20000000800 */
[----:B------:R-:W-:Y:S06]  /*0180*/  BAR.SYNC.DEFER_BLOCKING 0x0 ;  /* 0x0000000000007b1d */ /* 0x000fec0000010000 */
[----:B------:R-:W3:Y:S02]  /*0190*/  LDS R2, [R13] ;  /* 0x000000000d027984 */ /* 0x000ee40000000800 */
[----:B---3--:R-:W-:-:S05]  /*01a0*/  FADD R3, R2, -UR7 ;  /* 0x8000000702037e21 */ /* 0x008fca0008000000 */
[----:B------:R-:W-:-:S05]  /*01b0*/  FMNMX R3, RZ, R3, !PT ;  /* 0x00000003ff037209 */ /* 0x000fca0007800000 */
[----:B------:R-:W-:Y:S04]  /*01c0*/  STS [R12], R3 ;  /* 0x000000030c007388 */ /* 0x000fe80000000800 */
[----:B------:R-:W0:Y:S02]  /*01d0*/  @!P0 LDS.128 R8, [UR6] ;  /* 0x00000006ff088984 */ /* 0x000e240008000c00 */
[C---:B0-----:R-:W-:Y:S01]  /*01e0*/  @!P0 FADD R11, R9.reuse, -R8 ;  /* 0x80000008090b8221 */ /* 0x041fe20000000000 */
[----:B------:R-:W-:Y:S01]  /*01f0*/  @!P0 FADD R10, -R9, R10 ;  /* 0x0000000a090a8221 */ /* 0x000fe20000000100 */
[----:B----4-:R-:W-:Y:S06]  /*0200*/  @!P0 BRA `(.L_x_1) ;  /* 0x0000000000208947 */ /* 0x010fec0003800000 */
[----:B------:R-:W-:Y:S01]  /*0210*/  ISETP.NE.AND P1, PT, R14, R15, PT ;  /* 0x0000000f0e00720c */ /* 0x000fe20003f25270 */
[----:B------:R-:W0:-:S12]  /*0220*/  LDS R11, [R13+-0x4] ;  /* 0xfffffc000d0b7984 */ /* 0x000e180000000800 */
[----:B------:R-:W1:Y:S04]  /*0230*/  @!P1 LDS R0, [R13+-0x8] ;  /* 0xfffff8000d009984 */ /* 0x000e680000000800 */
[----:B------:R-:W2:Y:S01]  /*0240*/  @P1 LDS R3, [R13+0x4] ;  /* 0x000004000d031984 */ /* 0x000ea20000000800 */
[----:B0-----:R-:W-:Y:S01]  /*0250*/  FADD R10, R2, -R11 ;  /* 0x8000000b020a7221 */ /* 0x001fe20000000000 */
[----:B-1----:R-:W-:-:S04]  /*0260*/  @!P1 FADD R11, R11, -R0 ;  /* 0x800000000b0b9221 */ /* 0x002fc80000000000 */
[----:B------:R-:W-:Y:S01]  /*0270*/  @P1 MOV R11, R10 ;  /* 0x0000000a000b1202 */ /* 0x000fe20000000f00 */
[----:B--2---:R-:W-:-:S07]  /*0280*/  @P1 FADD R10, -R2, R3 ;  /* 0x00000003020a1221 */ /* 0x004fce0000000100 */
.L_x_1:
[----:B------:R-:W-:Y:S05]  /*0290*/  BSYNC.RECONVERGENT B0 ;  /* 0x0000000000007941 */ /* 0x000fea0003800200 */
.L_x_0:
[----:B------:R-:W-:Y:S01]  /*02a0*/  BSSY.RECONVERGENT B0, `(.L_x_2) ;  /* 0x00000d9000007945 */ /* 0x000fe20003800200 */
[----:B------:R-:W-:-:S04]  /*02b0*/  IMAD.WIDE.U32 R6, R14, 0x4, R6 ;  /* 0x000000040e067825 */ /* 0x000fc800078e0006 */
[----:B------:R-:W-:Y:S01]  /*02c0*/  FADD R0, R10, R11 ;  /* 0x0000000b0a007221 */ /* 0x000fe20000000000 */
[----:B------:R-:W-:Y:S06]  /*02d0*/  @P2 BRA P3, `(.L_x_3) ;  /* 0x0000000400b42947 */ /* 0x000fec0001800000 */
[----:B------:R-:W-:Y:S05]  /*02e0*/  @P0 BRA `(.L_x_4) ;  /* 0x0000000000dc0947 */ /* 0x000fea0003800000 */
[----:B------:R-:W-:Y:S01]  /*02f0*/  FMUL R17, R0, R11 ;  /* 0x0000000b00117220 */ /* 0x000fe20000400000 */
[----:B------:R-:W-:Y:S01]  /*0300*/  FFMA R2, R11, -2, -R10 ;  /* 0xc00000000b027823 */ /* 0x000fe2000000080a */
[----:B------:R-:W-:Y:S02]  /*0310*/  BSSY.RECONVERGENT B3, `(.L_x_5) ;  /* 0x000000d000037945 */ /* 0x000fe40003800200 */
[----:B------:R-:W0:Y:S08]  /*0320*/  MUFU.RCP R3, R17 ;  /* 0x0000001100037308 */ /* 0x000e300000001000 */
[----:B------:R-:W1:Y:S01]  /*0330*/  FCHK P0, R2, R17 ;  /* 0x0000001102007302 */ /* 0x000e620000000000 */
[----:B0-----:R-:W-:-:S04]  /*0340*/  FFMA R8, -R17, R3, 1 ;  /* 0x3f80000011087423 */ /* 0x001fc80000000103 */
[----:B------:R-:W-:-:S04]  /*0350*/  FFMA R3, R3, R8, R3 ;  /* 0x0000000803037223 */ /* 0x000fc80000000003 */
[----:B------:R-:W-:-:S04]  /*0360*/  FFMA R8, R2, R3, RZ ;  /* 0x0000000302087223 */ /* 0x000fc800000000ff */
[----:B------:R-:W-:-:S04]  /*0370*/  FFMA R9, -R17, R8, R2 ;  /* 0x0000000811097223 */ /* 0x000fc80000000102 */
[----:B------:R-:W-:Y:S01]  /*0380*/  FFMA R9, R3, R9, R8 ;  /* 0x0000000903097223 */ /* 0x000fe20000000008 */
[----:B-1----:R-:W-:Y:S06]  /*0390*/  @!P0 BRA `(.L_x_6) ;  /* 0x0000000000108947 */ /* 0x002fec0003800000 */
[----:B------:R-:W-:Y:S02]  /*03a0*/  MOV R3, R17 ;  /* 0x0000001100037202 */ /* 0x000fe40000000f00 */
[----:B------:R-:W-:-:S07]  /*03b0*/  MOV R8, 0x3d0 ;  /* 0x000003d000087802 */ /* 0x000fce0000000f00 */
[----:B------:R-:W-:Y:S05]  /*03c0*/  CALL.REL.NOINC `($__internal_0_$__cuda_sm3x_div_rn_noftz_f32_slowpath) ;  /* 0x0000001400407944 */ /* 0x000fea0003c00000 */
[----:B------:R-:W-:-:S07]  /*03d0*/  MOV R9, R19 ;  /* 0x0000001300097202 */ /* 0x000fce0000000f00 */
.L_x_6:
[----:B------:R-:W-:Y:S05]  /*03e0*/  BSYNC.RECONVERGENT B3 ;  /* 0x0000000000037941 */ /* 0x000fea0003800200 */
.L_x_5:
[----:B------:R-:W0:Y:S01]  /*03f0*/  LDC.64 R2, c[0x0][0x388] ;  /* 0x0000e200ff027b82 */ /* 0x000e220000000a00 */
[----:B------:R-:W-:Y:S01]  /*0400*/  FMUL R19, R10, R11 ;  /* 0x0000000b0a137220 */ /* 0x000fe20000400000 */
[----:B------:R-:W-:Y:S03]  /*0410*/  BSSY.RECONVERGENT B3, `(.L_x_7) ;  /* 0x000000f000037945 */ /* 0x000fe60003800200 */
[----:B------:R-:W1:Y:S08]  /*0420*/  MUFU.RCP R8, R19 ;  /* 0x0000001300087308 */ /* 0x000e700000001000 */
[----:B------:R-:W2:Y:S01]  /*0430*/  FCHK P0, R0, R19 ;  /* 0x0000001300007302 */ /* 0x000ea20000000000 */
[----:B-1----:R-:W-:Y:S01]  /*0440*/  FFMA R17, -R19, R8, 1 ;  /* 0x3f80000013117423 */ /* 0x002fe20000000108 */
[----:B0-----:R0:W-:Y:S03]  /*0450*/  STG.E desc[UR8][R2.64], R9 ;  /* 0x0000000902007986 */ /* 0x0011e6000c101908 */
[----:B------:R-:W-:-:S04]  /*0460*/  FFMA R17, R8, R17, R8 ;  /* 0x0000001108117223 */ /* 0x000fc80000000008 */
[----:B------:R-:W-:-:S04]  /*0470*/  FFMA R8, R0, R17, RZ ;  /* 0x0000001100087223 */ /* 0x000fc800000000ff */
[----:B------:R-:W-:-:S04]  /*0480*/  FFMA R16, -R19, R8, R0 ;  /* 0x0000000813107223 */ /* 0x000fc80000000100 */
[----:B------:R-:W-:Y:S01]  /*0490*/  FFMA R17, R17, R16, R8 ;  /* 0x0000001011117223 */ /* 0x000fe20000000008 */
[----:B0-2---:R-:W-:Y:S06]  /*04a0*/  @!P0 BRA `(.L_x_8) ;  /* 0x0000000000148947 */ /* 0x005fec0003800000 */
[----:B------:R-:W-:Y:S02]  /*04b0*/  MOV R3, R19 ;  /* 0x0000001300037202 */ /* 0x000fe40000000f00 */
[----:B------:R-:W-:Y:S02]  /*04c0*/  MOV R2, R0 ;  /* 0x0000000000027202 */ /* 0x000fe40000000f00 */
[----:B------:R-:W-:-:S07]  /*04d0*/  MOV R8, 0x4f0 ;  /* 0x000004f000087802 */ /* 0x000fce0000000f00 */
[----:B------:R-:W-:Y:S05]  /*04e0*/  CALL.REL.NOINC `($__internal_0_$__cuda_sm3x_div_rn_noftz_f32_slowpath) ;  /* 0x0000001000f87944 */ /* 0x000fea0003c00000 */
[----:B------:R-:W-:-:S07]  /*04f0*/  MOV R17, R19 ;  /* 0x0000001300117202 */ /* 0x000fce0000000f00 */
.L_x_8:
[----:B------:R-:W-:Y:S05]  /*0500*/  BSYNC.RECONVERGENT B3 ;  /* 0x0000000000037941 */ /* 0x000fea0003800200 */
.L_x_7:
[----:B------:R-:W0:Y:S01]  /*0510*/  LDC.64 R2, c[0x0][0x388] ;  /* 0x0000e200ff027b82 */ /* 0x000e220000000a00 */
[----:B------:R-:W-:Y:S01]  /*0520*/  FMUL R10, R0, R10 ;  /* 0x0000000a000a7220 */ /* 0x000fe20000400000 */
[----:B------:R-:W-:Y:S03]  /*0530*/  BSSY.RECONVERGENT B3, `(.L_x_9) ;  /* 0x000000f000037945 */ /* 0x000fe60003800200 */
[----:B------:R-:W1:Y:S08]  /*0540*/  MUFU.RCP R0, R10 ;  /* 0x0000000a00007308 */ /* 0x000e700000001000 */
[----:B------:R-:W2:Y:S01]  /*0550*/  FCHK P0, -R11, R10 ;  /* 0x0000000a0b007302 */ /* 0x000ea20000000100 */
[----:B-1----:R-:W-:Y:S01]  /*0560*/  FFMA R9, -R10, R0, 1 ;  /* 0x3f8000000a097423 */ /* 0x002fe20000000100 */
[----:B0-----:R0:W-:Y:S03]  /*0570*/  STG.E desc[UR8][R2.64+0x1000], R17 ;  /* 0x0010001102007986 */ /* 0x0011e6000c101908 */
[----:B------:R-:W-:-:S04]  /*0580*/  FFMA R0, R0, R9, R0 ;  /* 0x0000000900007223 */ /* 0x000fc80000000000 */
[----:B------:R-:W-:-:S04]  /*0590*/  FFMA R8, R0, -R11, RZ ;  /* 0x8000000b00087223 */ /* 0x000fc800000000ff */
[----:B------:R-:W-:-:S04]  /*05a0*/  FFMA R9, -R10, R8, -R11 ;  /* 0x000000080a097223 */ /* 0x000fc8000000090b */
[----:B------:R-:W-:Y:S01]  /*05b0*/  FFMA R9, R0, R9, R8 ;  /* 0x0000000900097223 */ /* 0x000fe20000000008 */
[----:B0-2---:R-:W-:Y:S06]  /*05c0*/  @!P0 BRA `(.L_x_10) ;  /* 0x0000000000148947 */ /* 0x005fec0003800000 */
[----:B------:R-:W-:Y:S01]  /*05d0*/  FADD R2, -R11, -RZ ;  /* 0x800000ff0b027221 */ /* 0x000fe20000000100 */
[----:B------:R-:W-:Y:S02]  /*05e0*/  MOV R3, R10 ;  /* 0x0000000a00037202 */ /* 0x000fe40000000f00 */
[----:B------:R-:W-:-:S07]  /*05f0*/  MOV R8, 0x610 ;  /* 0x0000061000087802 */ /* 0x000fce0000000f00 */
[----:B------:R-:W-:Y:S05]  /*0600*/  CALL.REL.NOINC `($__internal_0_$__cuda_sm3x_div_rn_noftz_f32_slowpath) ;  /* 0x0000001000b07944 */ /* 0x000fea0003c00000 */
[----:B------:R-:W-:-:S07]  /*0610*/  MOV R9, R19 ;  /* 0x0000001300097202 */ /* 0x000fce0000000f00 */
.L_x_10:
[----:B------:R-:W-:Y:S05]  /*0620*/  BSYNC.RECONVERGENT B3 ;  /* 0x0000000000037941 */ /* 0x000fea0003800200 */
.L_x_9:
[----:B------:R-:W0:Y:S02]  /*0630*/  LDC.64 R2, c[0x0][0x388] ;  /* 0x0000e200ff027b82 */ /* 0x000e240000000a00 */
[----:B0-----:R2:W-:Y:S01]  /*0640*/  STG.E desc[UR8][R2.64+0x2000], R9 ;  /* 0x0020000902007986 */ /* 0x0015e2000c101908 */
[----:B------:R-:W-:Y:S05]  /*0650*/  BRA `(.L_x_11) ;  /* 0x0000000800747947 */ /* 0x000fea0003800000 */
.L_x_4:
[----:B------:R-:W-:Y:S05]  /*0660*/  @P2 BRA `(.L_x_11) ;  /* 0x0000000800702947 */ /* 0x000fea0003800000 */
[----:B------:R-:W-:Y:S01]  /*0670*/  FMUL R9, R0, R11 ;  /* 0x0000000b00097220 */ /* 0x000fe20000400000 */
[----:B------:R-:W-:Y:S03]  /*0680*/  BSSY.RECONVERGENT B3, `(.L_x_12) ;  /* 0x000000e000037945 */ /* 0x000fe60003800200 */
        /* <DEDUP_REMOVED lines=9> */
[----:B------:R-:W-:Y:S02]  /*0720*/  MOV R2, R10 ;  /* 0x0000000a00027202 */ /* 0x000fe40000000f00 */
[----:B------:R-:W-:-:S07]  /*0730*/  MOV R8, 0x750 ;  /* 0x0000075000087802 */ /* 0x000fce0000000f00 */
[----:B------:R-:W-:Y:S05]  /*0740*/  CALL.REL.NOINC `($__internal_0_$__cuda_sm3x_div_rn_noftz_f32_slowpath) ;  /* 0x0000001000607944 */ /* 0x000fea0003c00000 */
[----:B------:R-:W-:-:S07]  /*0750*/  MOV R3, R19 ;  /* 0x0000001300037202 */ /* 0x000fce0000000f00 */
.L_x_13:
[----:B------:R-:W-:Y:S05]  /*0760*/  BSYNC.RECONVERGENT B3 ;  /* 0x0000000000037941 */ /* 0x000fea0003800200 */
.L_x_12:
[C---:B------:R-:W-:Y:S01]  /*0770*/  FMUL R17, R10.reuse, R11 ;  /* 0x0000000b0a117220 */ /* 0x040fe20000400000 */
[----:B------:R-:W-:Y:S01]  /*0780*/  FADD R2, -R10, -R11 ;  /* 0x8000000b0a027221 */ /* 0x000fe20000000100 */
[----:B------:R0:W-:Y:S01]  /*0790*/  STG.E desc[UR8][R6.64], R3 ;  /* 0x0000000306007986 */ /* 0x0001e2000c101908 */
[----:B------:R-:W-:Y:S01]  /*07a0*/  BSSY.RECONVERGENT B3, `(.L_x_14) ;  /* 0x000000d000037945 */ /* 0x000fe20003800200 */
[----:B------:R-:W1:Y:S08]  /*07b0*/  MUFU.RCP R8, R17 ;  /* 0x0000001100087308 */ /* 0x000e700000001000 */
[----:B------:R-:W2:Y:S01]  /*07c0*/  FCHK P0, R2, R17 ;  /* 0x0000001102007302 */ /* 0x000ea20000000000 */
[----:B-1----:R-:W-:-:S04]  /*07d0*/  FFMA R9, -R17, R8, 1 ;  /* 0x3f80000011097423 */ /* 0x002fc80000000108 */
[----:B------:R-:W-:-:S04]  /*07e0*/  FFMA R9, R8, R9, R8 ;  /* 0x0000000908097223 */ /* 0x000fc80000000008 */
[----:B------:R-:W-:-:S04]  /*07f0*/  FFMA R8, R2, R9, RZ ;  /* 0x0000000902087223 */ /* 0x000fc800000000ff */
[----:B------:R-:W-:-:S04]  /*0800*/  FFMA R16, -R17, R8, R2 ;  /* 0x0000000811107223 */ /* 0x000fc80000000102 */
[----:B------:R-:W-:Y:S01]  /*0810*/  FFMA R9, R9, R16, R8 ;  /* 0x0000001009097223 */ /* 0x000fe20000000008 */
[----:B0-2---:R-:W-:Y:S06]  /*0820*/  @!P0 BRA `(.L_x_15) ;  /* 0x0000000000108947 */ /* 0x005fec0003800000 */
[----:B------:R-:W-:Y:S02]  /*0830*/  MOV R3, R17 ;  /* 0x0000001100037202 */ /* 0x000fe40000000f00 */
[----:B------:R-:W-:-:S07]  /*0840*/  MOV R8, 0x860 ;  /* 0x0000086000087802 */ /* 0x000fce0000000f00 */
[----:B------:R-:W-:Y:S05]  /*0850*/  CALL.REL.NOINC `($__internal_0_$__cuda_sm3x_div_rn_noftz_f32_slowpath) ;  /* 0x00000010001c7944 */ /* 0x000fea0003c00000 */
[----:B------:R-:W-:-:S07]  /*0860*/  MOV R9, R19 ;  /* 0x0000001300097202 */ /* 0x000fce0000000f00 */
.L_x_15:
[----:B------:R-:W-:Y:S05]  /*0870*/  BSYNC.RECONVERGENT B3 ;  /* 0x0000000000037941 */ /* 0x000fea0003800200 */
.L_x_14:
[----:B------:R-:W-:Y:S01]  /*0880*/  FMUL R17, R0, R10 ;  /* 0x0000000a00117220 */ /* 0x000fe20000400000 */
[----:B------:R-:W-:Y:S01]  /*0890*/  FFMA R2, R10, 2, R11 ;  /* 0x400000000a027823 */ /* 0x000fe2000000000b */
        /* <DEDUP_REMOVED lines=14> */
.L_x_17:
[----:B------:R-:W-:Y:S05]  /*0980*/  BSYNC.RECONVERGENT B3 ;  /* 0x0000000000037941 */ /* 0x000fea0003800200 */
.L_x_16:
[----:B------:R1:W-:Y:S01]  /*0990*/  STG.E desc[UR8][R6.64+0x2000], R3 ;  /* 0x0020000306007986 */ /* 0x0003e2000c101908 */
[----:B------:R-:W-:Y:S05]  /*09a0*/  BRA `(.L_x_11) ;  /* 0x0000000400a07947 */ /* 0x000fea0003800000 */
.L_x_3:
[----:B------:R-:W-:Y:S01]  /*09b0*/  FMUL R9, R0, R11 ;  /* 0x0000000b00097220 */ /* 0x000fe20000400000 */
[----:B------:R-:W-:Y:S03]  /*09c0*/  BSSY.RECONVERGENT B3, `(.L_x_18) ;  /* 0x000000e000037945 */ /* 0x000fe60003800200 */
[----:B------:R-:W0:Y:S08]  /*09d0*/  MUFU.RCP R2, R9 ;  /* 0x0000000900027308 */ /* 0x000e300000001000 */
[----:B------:R-:W1:Y:S01]  /*09e0*/  FCHK P0, -R10, R9 ;  /* 0x000000090a007302 */ /* 0x000e620000000100 */
[----:B0-----:R-:W-:-:S04]  /*09f0*/  FFMA R3, -R9, R2, 1 ;  /* 0x3f80000009037423 */ /* 0x001fc80000000102 */
[----:B------:R-:W-:-:S04]  /*0a00*/  FFMA R2, R2, R3, R2 ;  /* 0x0000000302027223 */ /* 0x000fc80000000002 */
[----:B------:R-:W-:-:S04]  /*0a10*/  FFMA R3, R2, -R10, RZ ;  /* 0x8000000a02037223 */ /* 0x000fc800000000ff */
[----:B------:R-:W-:-:S04]  /*0a20*/  FFMA R8, -R9, R3, -R10 ;  /* 0x0000000309087223 */ /* 0x000fc8000000090a */
[----:B------:R-:W-:Y:S01]  /*0a30*/  FFMA R3, R2, R8, R3 ;  /* 0x0000000802037223 */ /* 0x000fe20000000003 */
[----:B-1----:R-:W-:Y:S06]  /*0a40*/  @!P0 BRA `(.L_x_19) ;  /* 0x0000000000148947 */ /* 0x002fec0003800000 */
[----:B------:R-:W-:Y:S01]  /*0a50*/  FADD R2, -R10, -RZ ;  /* 0x800000ff0a027221 */ /* 0x000fe20000000100 */
[----:B------:R-:W-:Y:S02]  /*0a60*/  MOV R3, R9 ;  /* 0x0000000900037202 */ /* 0x000fe40000000f00 */
[----:B------:R-:W-:-:S07]  /*0a70*/  MOV R8, 0xa90 ;  /* 0x00000a9000087802 */ /* 0x000fce0000000f00 */
[----:B------:R-:W-:Y:S05]  /*0a80*/  CALL.REL.NOINC `($__internal_0_$__cuda_sm3x_div_rn_noftz_f32_slowpath) ;  /* 0x0000000c00907944 */ /* 0x000fea0003c00000 */
[----:B------:R-:W-:-:S07]  /*0a90*/  MOV R3, R19 ;  /* 0x0000001300037202 */ /* 0x000fce0000000f00 */
.L_x_19:
[----:B------:R-:W-:Y:S05]  /*0aa0*/  BSYNC.RECONVERGENT B3 ;  /* 0x0000000000037941 */ /* 0x000fea0003800200 */
.L_x_18:
[C---:B------:R-:W-:Y:S01]  /*0ab0*/  FMUL R17, R10.reuse, R11 ;  /* 0x0000000b0a117220 */ /* 0x040fe20000400000 */
[----:B------:R-:W-:Y:S01]  /*0ac0*/  FADD R2, R10, -R11 ;  /* 0x8000000b0a027221 */ /* 0x000fe20000000000 */
        /* <DEDUP_REMOVED lines=13> */
.L_x_21:
[----:B------:R-:W-:Y:S05]  /*0ba0*/  BSYNC.RECONVERGENT B3 ;  /* 0x0000000000037941 */ /* 0x000fea0003800200 */
.L_x_20:
[----:B------:R-:W-:Y:S01]  /*0bb0*/  FMUL R10, R0, R10 ;  /* 0x0000000a000a7220 */ /* 0x000fe20000400000 */
[----:B------:R0:W-:Y:S01]  /*0bc0*/  STG.E desc[UR8][R6.64+0x1000], R19 ;  /* 0x0010001306007986 */ /* 0x0001e2000c101908 */
[----:B------:R-:W-:Y:S02]  /*0bd0*/  BSSY.RECONVERGENT B3, `(.L_x_22) ;  /* 0x000000e000037945 */ /* 0x000fe40003800200 */
        /* <DEDUP_REMOVED lines=13> */
.L_x_23:
[----:B------:R-:W-:Y:S05]  /*0cb0*/  BSYNC.RECONVERGENT B3 ;  /* 0x0000000000037941 */ /* 0x000fea0003800200 */
.L_x_22:
[----:B------:R-:W0:Y:S01]  /*0cc0*/  MUFU.RCP R0, R9 ;  /* 0x0000000900007308 */ /* 0x000e220000001000 */
[----:B------:R-:W-:Y:S01]  /*0cd0*/  UMOV UR5, 0x40000000 ;  /* 0x4000000000057882 */ /* 0x000fe20000000000 */
[----:B------:R1:W-:Y:S01]  /*0ce0*/  STG.E desc[UR8][R6.64+0x2000], R3 ;  /* 0x0020000306007986 */ /* 0x0003e2000c101908 */
[----:B------:R-:W-:Y:S01]  /*0cf0*/  MOV R8, UR5 ;  /* 0x0000000500087c02 */ /* 0x000fe20008000f00 */
[----:B------:R-:W-:Y:S04]  /*0d00*/  BSSY.RECONVERGENT B3, `(.L_x_24) ;  /* 0x000000d000037945 */ /* 0x000fe80003800200 */
[----:B------:R-:W2:Y:S01]  /*0d10*/  FCHK P0, R8, R9 ;  /* 0x0000000908007302 */ /* 0x000ea20000000000 */
[----:B0-----:R-:W-:-:S04]  /*0d20*/  FFMA R11, -R9, R0, 1 ;  /* 0x3f800000090b7423 */ /* 0x001fc80000000100 */
[----:B------:R-:W-:-:S04]  /*0d30*/  FFMA R0, R0, R11, R0 ;  /* 0x0000000b00007223 */ /* 0x000fc80000000000 */
[----:B------:R-:W-:-:S04]  /*0d40*/  FFMA R2, R0, 2, RZ ;  /* 0x4000000000027823 */ /* 0x000fc800000000ff */
[----:B------:R-:W-:-:S04]  /*0d50*/  FFMA R11, -R9, R2, 2 ;  /* 0x40000000090b7423 */ /* 0x000fc80000000102 */
[----:B------:R-:W-:Y:S01]  /*0d60*/  FFMA R11, R0, R11, R2 ;  /* 0x0000000b000b7223 */ /* 0x000fe20000000002 */
[----:B-12---:R-:W-:Y:S06]  /*0d70*/  @!P0 BRA `(.L_x_25) ;  /* 0x0000000000148947 */ /* 0x006fec0003800000 */
[----:B------:R-:W-:Y:S01]  /*0d80*/  HFMA2 R2, -RZ, RZ, 2, 0 ;  /* 0x40000000ff027431 */ /* 0x000fe200000001ff */
[----:B------:R-:W-:Y:S02]  /*0d90*/  MOV R3, R9 ;  /* 0x0000000900037202 */ /* 0x000fe40000000f00 */
[----:B------:R-:W-:-:S07]  /*0da0*/  MOV R8, 0xdc0 ;  /* 0x00000dc000087802 */ /* 0x000fce0000000f00 */
[----:B------:R-:W-:Y:S05]  /*0db0*/  CALL.REL.NOINC `($__internal_0_$__cuda_sm3x_div_rn_noftz_f32_slowpath) ;  /* 0x0000000800c47944 */ /* 0x000fea0003c00000 */
[----:B------:R-:W-:-:S07]  /*0dc0*/  MOV R11, R19 ;  /* 0x00000013000b7202 */ /* 0x000fce0000000f00 */
.L_x_25:
[----:B------:R-:W-:Y:S05]  /*0dd0*/  BSYNC.RECONVERGENT B3 ;  /* 0x0000000000037941 */ /* 0x000fea0003800200 */
.L_x_24:
[----:B------:R-:W0:Y:S01]  /*0de0*/  MUFU.RCP R0, R17 ;  /* 0x0000001100007308 */ /* 0x000e220000001000 */
[----:B------:R-:W-:Y:S01]  /*0df0*/  UMOV UR5, 0x40000000 ;  /* 0x4000000000057882 */ /* 0x000fe20000000000 */
[----:B------:R1:W-:Y:S01]  /*0e00*/  STG.E desc[UR8][R6.64+0x3000], R11 ;  /* 0x0030000b06007986 */ /* 0x0003e2000c101908 */
[----:B------:R-:W-:Y:S01]  /*0e10*/  MOV R8, UR5 ;  /* 0x0000000500087c02 */ /* 0x000fe20008000f00 */
[----:B------:R-:W-:Y:S04]  /*0e20*/  BSSY.RECONVERGENT B3, `(.L_x_26) ;  /* 0x000000d000037945 */ /* 0x000fe80003800200 */
[----:B------:R-:W2:Y:S01]  /*0e30*/  FCHK P0, -R8, R17 ;  /* 0x0000001108007302 */ /* 0x000ea20000000100 */
[----:B0-----:R-:W-:-:S04]  /*0e40*/  FFMA R3, -R17, R0, 1 ;  /* 0x3f80000011037423 */ /* 0x001fc80000000100 */
[----:B------:R-:W-:-:S04]  /*0e50*/  FFMA R0, R0, R3, R0 ;  /* 0x0000000300007223 */ /* 0x000fc80000000000 */
[----:B------:R-:W-:-:S04]  /*0e60*/  FFMA R2, R0, -2, RZ ;  /* 0xc000000000027823 */ /* 0x000fc800000000ff */
[----:B------:R-:W-:-:S04]  /*0e70*/  FFMA R3, -R17, R2, -2 ;  /* 0xc000000011037423 */ /* 0x000fc80000000102 */
[----:B------:R-:W-:Y:S01]  /*0e80*/  FFMA R3, R0, R3, R2 ;  /* 0x0000000300037223 */ /* 0x000fe20000000002 */
[----:B-12---:R-:W-:Y:S06]  /*0e90*/  @!P0 BRA `(.L_x_27) ;  /* 0x0000000000148947 */ /* 0x006fec0003800000 */
[----:B------:R-:W-:Y:S01]  /*0ea0*/  HFMA2 R2, -RZ, RZ, -2, 0 ;  /* 0xc0000000ff027431 */ /* 0x000fe200000001ff */
[----:B------:R-:W-:Y:S02]  /*0eb0*/  MOV R3, R17 ;  /* 0x0000001100037202 */ /* 0x000fe40000000f00 */
[----:B------:R-:W-:-:S07]  /*0ec0*/  MOV R8, 0xee0 ;  /* 0x00000ee000087802 */ /* 0x000fce0000000f00 */
[----:B------:R-:W-:Y:S05]  /*0ed0*/  CALL.REL.NOINC `($__internal_0_$__cuda_sm3x_div_rn_noftz_f32_slowpath) ;  /* 0x00000008007c7944 */ /* 0x000fea0003c00000 */
[----:B------:R-:W-:-:S07]  /*0ee0*/  MOV R3, R19 ;  /* 0x0000001300037202 */ /* 0x000fce0000000f00 */
.L_x_27:
[----:B------:R-:W-:Y:S05]  /*0ef0*/  BSYNC.RECONVERGENT B3 ;  /* 0x0000000000037941 */ /* 0x000fea0003800200 */
.L_x_26:
        /* <DEDUP_REMOVED lines=17> */
.L_x_29:
[----:B------:R-:W-:Y:S05]  /*1010*/  BSYNC.RECONVERGENT B3 ;  /* 0x0000000000037941 */ /* 0x000fea0003800200 */
.L_x_28:
[----:B------:R0:W-:Y:S02]  /*1020*/  STG.E desc[UR8][R6.64+0x5000], R9 ;  /* 0x0050000906007986 */ /* 0x0001e4000c101908 */
.L_x_11:
[----:B------:R-:W-:Y:S05]  /*1030*/  BSYNC.RECONVERGENT B0 ;  /* 0x0000000000007941 */ /* 0x000fea0003800200 */
.L_x_2:
[----:B--2---:R-:W2:Y:S08]  /*1040*/  LDC R2, c[0x0][0x3a4] ;  /* 0x0000e900ff027b82 */ /* 0x004eb00000000800 */
[----:B------:R-:W-:Y:S01]  /*1050*/  BAR.SYNC.DEFER_BLOCKING 0x0 ;  /* 0x0000000000007b1d */ /* 0x000fe20000010000 */
[----:B--2---:R-:W-:-:S13]  /*1060*/  ISETP.GT.U32.AND P0, PT, R2, 0x1, PT ;  /* 0x000000010200780c */ /* 0x004fda0003f04070 */
[----:B-1----:R1:W2:Y:S01]  /*1070*/  @!P0 LDS R3, [R12] ;  /* 0x000000000c038984 */ /* 0x0022a20000000800 */
[----:B------:R-:W-:Y:S05]  /*1080*/  @!P0 BRA `(.L_x_30) ;  /* 0x0000000800088947 */ /* 0x000fea0003800000 */
[----:B------:R-:W3:Y:S01]  /*1090*/  LDC R8, c[0x0][0x394] ;  /* 0x0000e500ff087b82 */ /* 0x000ee20000000800 */
[----:B------:R-:W4:Y:S01]  /*10a0*/  LDCU UR5, c[0x0][0x3a0] ;  /* 0x00007400ff0577ac */ /* 0x000f220008000800 */
[----:B------:R-:W-:Y:S02]  /*10b0*/  SHF.R.S32.HI R2, RZ, 0x1, R2 ;  /* 0x00000001ff027819 */ /* 0x000fe40000011402 */
[----:B------:R-:W-:Y:S01]  /*10c0*/  ISETP.NE.AND P1, PT, R14, RZ, PT ;  /* 0x000000ff0e00720c */ /* 0x000fe20003f25270 */
[----:B------:R-:W1:Y:S01]  /*10d0*/  LDCU UR14, c[0x0][0x3a0] ;  /* 0x00007400ff0e77ac */ /* 0x000e620008000800 */
[----:B--2---:R-:W-:Y:S02]  /*10e0*/  VIMNMX.U32 R3, PT, PT, R2, 0x1, !PT ;  /* 0x0000000102037848 */ /* 0x004fe40007fe0000 */
[----:B0-----:R-:W3:Y:S01]  /*10f0*/  LDC R9, c[0x0][0x398] ;  /* 0x0000e600ff097b82 */ /* 0x001ee20000000800 */
[----:B------:R-:W0:Y:S01]  /*1100*/  LDCU UR13, c[0x0][0x394] ;  /* 0x00007280ff0d77ac */ /* 0x000e220008000800 */
[----:B------:R-:W-:Y:S01]  /*1110*/  IADD3 R3, PT, PT, -R3, RZ, RZ ;  /* 0x000000ff03037210 */ /* 0x000fe20007ffe1ff */
[----:B------:R-:W2:Y:S05]  /*1120*/  LDCU UR12, c[0x0][0x39c] ;  /* 0x00007380ff0c77ac */ /* 0x000eaa0008000800 */
[----:B------:R-:W0:Y:S01]  /*1130*/  LDC R0, c[0x0][0x398] ;  /* 0x0000e600ff007b82 */ /* 0x000e220000000800 */
[----:B------:R-:W0:Y:S01]  /*1140*/  LDCU.64 UR10, c[0x0][0x390] ;  /* 0x00007200ff0a77ac */ /* 0x000e220008000a00 */
[----:B----4-:R-:W-:-:S02]  /*1150*/  ULEA UR7, UR5, UR4, 0x2 ;  /* 0x0000000405077291 */ /* 0x010fc4000f8e10ff */
[----:B------:R-:W-:Y:S01]  /*1160*/  ULEA UR5, UR5, UR6, 0x2 ;  /* 0x0000000605057291 */ /* 0x000fe2000f8e10ff */
[----:B-123--:R-:W-:-:S11]  /*1170*/  FFMA R2, -R8, R9, 1 ;  /* 0x3f80000008027423 */ /* 0x00efd60000000109 */
.L_x_37:
[----:B-1----:R-:W1:Y:S01]  /*1180*/  @!P1 S2R R9, SR_CgaCtaId ;  /* 0x0000000000099919 */ /* 0x002e620000008800 */
[----:B------:R-:W-:Y:S01]  /*1190*/  @!P1 MOV R8, 0x400 ;  /* 0x0000040000089802 */ /* 0x000fe20000000f00 */
[----:B------:R-:W-:Y:S03]  /*11a0*/  BSSY.RECONVERGENT B0, `(.L_x_31) ;  /* 0x0000030000007945 */ /* 0x000fe60003800200 */
[----:B-1----:R-:W-:-:S05]  /*11b0*/  @!P1 LEA R8, R9, R8, 0x18 ;  /* 0x0000000809089211 */ /* 0x002fca00078ec0ff */
[----:B------:R-:W1:Y:S02]  /*11c0*/  @!P1 LDS R9, [R8+0x1000] ;  /* 0x0010000008099984 */ /* 0x000e640000000800 */
[----:B-1----:R-:W-:-:S05]  /*11d0*/  @!P1 FMUL R9, R2, R9 ;  /* 0x0000000902099220 */ /* 0x002fca0000400000 */
[----:B------:R1:W-:Y:S01]  /*11e0*/  @!P1 STS [R8], R9 ;  /* 0x0000000908009388 */ /* 0x0003e20000000800 */
[----:B------:R-:W-:Y:S05]  /*11f0*/  @!P1 BRA `(.L_x_32) ;  /* 0x0000000000a89947 */ /* 0x000fea0003800000 */
[----:B------:R-:W-:-:S13]  /*1200*/  ISETP.NE.AND P0, PT, R14, R15, PT ;  /* 0x0000000f0e00720c */ /* 0x000fda0003f05270 */
[----:B------:R-:W-:Y:S05]  /*1210*/  @P0 BRA `(.L_x_33) ;  /* 0x00000000002c0947 */ /* 0x000fea0003800000 */
[----:B-1----:R-:W0:Y:S04]  /*1220*/  LDG.E R8, desc[UR8][R4.64] ;  /* 0x0000000804087981 */ /* 0x002e28000c1e1900 */
[----:B------:R-:W1:Y:S04]  /*1230*/  LDS R11, [UR7+-0x8] ;  /* 0xfffff807ff0b7984 */ /* 0x000e680008000800 */
[----:B------:R-:W2:Y:S01]  /*1240*/  LDS R10, [R12] ;  /* 0x000000000c0a7984 */ /* 0x000ea20000000800 */
[----:B0-----:R-:W-:-:S04]  /*1250*/  FMUL R9, R8, UR13 ;  /* 0x0000000d08097c20 */ /* 0x001fc80008400000 */
[C---:B------:R-:W-:Y:S01]  /*1260*/  FMUL R8, R9.reuse, R0 ;  /* 0x0000000009087220 */ /* 0x040fe20000400000 */
[----:B------:R-:W-:-:S03]  /*1270*/  FADD R9, -R9, UR13 ;  /* 0x0000000d09097e21 */ /* 0x000fc60008000100 */
[----:B-1----:R-:W-:Y:S01]  /*1280*/  FMUL R8, R8, R11 ;  /* 0x0000000b08087220 */ /* 0x002fe20000400000 */
[----:B------:R-:W-:-:S04]  /*1290*/  FFMA R9, -R9, R0, 1 ;  /* 0x3f80000009097423 */ /* 0x000fc80000000100 */
[----:B--2---:R-:W-:-:S05]  /*12a0*/  FFMA R8, R9, R10, -R8 ;  /* 0x0000000a09087223 */ /* 0x004fca0000000808 */
[----:B------:R2:W-:Y:S01]  /*12b0*/  STS [R13], R8 ;  /* 0x000000080d007388 */ /* 0x0005e20000000800 */
[----:B------:R-:W-:Y:S05]  /*12c0*/  BRA `(.L_x_32) ;  /* 0x0000000000747947 */ /* 0x000fea0003800000 */
.L_x_33:
[----:B------:R-:W-:-:S13]  /*12d0*/  ISETP.GE.AND P0, PT, R14, UR14, PT ;  /* 0x0000000e0e007c0c */ /* 0x000fda000bf06270 */
[----:B------:R-:W-:Y:S05]  /*12e0*/  @P0 BRA `(.L_x_32) ;  /* 0x00000000006c0947 */ /* 0x000fea0003800000 */
[----:B------:R-:W0:Y:S04]  /*12f0*/  LDG.E R24, desc[UR8][R4.64] ;  /* 0x0000000804187981 */ /* 0x000e28000c1e1900 */
[----:B------:R-:W2:Y:S04]  /*1300*/  LDG.E R20, desc[UR8][R6.64+0x4000] ;  /* 0x0040000806147981 */ /* 0x000ea8000c1e1900 */
[----:B------:R-:W3:Y:S04]  /*1310*/  LDG.E R19, desc[UR8][R6.64+0x1000] ;  /* 0x0010000806137981 */ /* 0x000ee8000c1e1900 */
[----:B------:R-:W4:Y:S04]  /*1320*/  LDG.E R18, desc[UR8][R6.64+0x3000] ;  /* 0x0030000806127981 */ /* 0x000f28000c1e1900 */
[----:B------:R-:W5:Y:S04]  /*1330*/  LDG.E R22, desc[UR8][R6.64+0x5000] ;  /* 0x0050000806167981 */ /* 0x000f68000c1e1900 */
[----:B------:R-:W5:Y:S04]  /*1340*/  LDG.E R16, desc[UR8][R6.64] ;  /* 0x0000000806107981 */ /* 0x000f68000c1e1900 */
[----:B------:R-:W5:Y:S04]  /*1350*/  LDG.E R11, desc[UR8][R6.64+0x2000] ;  /* 0x00200008060b7981 */ /* 0x000f68000c1e1900 */
[----:B------:R-:W5:Y:S04]  /*1360*/  LDS R10, [R12] ;  /* 0x000000000c0a7984 */ /* 0x000f680000000800 */
[----:B-1----:R-:W1:Y:S04]  /*1370*/  LDS R9, [R12+-0x4] ;  /* 0xfffffc000c097984 */ /* 0x002e680000000800 */
[----:B------:R-:W1:Y:S01]  /*1380*/  LDS R8, [R12+0x4] ;  /* 0x000004000c087984 */ /* 0x000e620000000800 */
[----:B0-----:R-:W-:-:S04]  /*1390*/  FMUL R17, R24, UR10 ;  /* 0x0000000a18117c20 */ /* 0x001fc80008400000 */
[C---:B------:R-:W-:Y:S01]  /*13a0*/  FMUL R17, R24.reuse, R17 ;  /* 0x0000001118117220 */ /* 0x040fe20000400000 */
[----:B------:R-:W-:-:S03]  /*13b0*/  FMUL R24, R24, UR11 ;  /* 0x0000000b18187c20 */ /* 0x000fc60008400000 */
[----:B--2---:R-:W-:-:S04]  /*13c0*/  FMUL R20, R17, R20 ;  /* 0x0000001411147220 */ /* 0x004fc80000400000 */
[----:B---3--:R-:W-:-:S04]  /*13d0*/  FFMA R19, R24, R19, R20 ;  /* 0x0000001318137223 */ /* 0x008fc80000000014 */
[----:B------:R-:W-:Y:S01]  /*13e0*/  FADD R21, R19, -UR11 ;  /* 0x8000000b13157e21 */ /* 0x000fe20008000000 */
[C---:B----4-:R-:W-:Y:S01]  /*13f0*/  FMUL R19, R17.reuse, R18 ;  /* 0x0000001211137220 */ /* 0x050fe20000400000 */
[----:B-----5:R-:W-:Y:S02]  /*1400*/  FMUL R22, R17, R22 ;  /* 0x0000001611167220 */ /* 0x020fe40000400000 */
[----:B------:R-:W-:Y:S01]  /*1410*/  FFMA R21, R21, R0, 1 ;  /* 0x3f80000015157423 */ /* 0x000fe20000000000 */
[----:B------:R-:W-:-:S03]  /*1420*/  FFMA R19, R24, R16, R19 ;  /* 0x0000001018137223 */ /* 0x000fc60000000013 */
[----:B------:R-:W-:Y:S01]  /*1430*/  FMUL R21, R21, R10 ;  /* 0x0000000a15157220 */ /* 0x000fe20000400000 */
[----:B------:R-:W-:Y:S01]  /*1440*/  FFMA R11, R24, R11, R22 ;  /* 0x0000000b180b7223 */ /* 0x000fe20000000016 */
[----:B------:R-:W-:-:S03]  /*1450*/  FMUL R10, R19, R0 ;  /* 0x00000000130a7220 */ /* 0x000fc60000400000 */
[----:B------:R-:W-:Y:S01]  /*1460*/  FMUL R11, R11, R0 ;  /* 0x000000000b0b7220 */ /* 0x000fe20000400000 */
[----:B-1----:R-:W-:-:S04]  /*1470*/  FFMA R10, R10, R9, R21 ;  /* 0x000000090a0a7223 */ /* 0x002fc80000000015 */
[----:B------:R-:W-:-:S05]  /*1480*/  FFMA R8, R11, R8, R10 ;  /* 0x000000080b087223 */ /* 0x000fca000000000a */
[----:B------:R3:W-:Y:S02]  /*1490*/  STS [R13], R8 ;  /* 0x000000080d007388 */ /* 0x0007e40000000800 */
.L_x_32:
[----:B0-----:R-:W-:Y:S05]  /*14a0*/  BSYNC.RECONVERGENT B0 ;  /* 0x0000000000007941 */ /* 0x001fea0003800200 */
.L_x_31:
[----:B------:R-:W-:Y:S01]  /*14b0*/  BAR.SYNC.DEFER_BLOCKING 0x0 ;  /* 0x0000000000007b1d */ /* 0x000fe20000010000 */
[----:B------:R-:W-:-:S05]  /*14c0*/  ISETP.NE.AND P1, PT, R14, RZ, PT ;  /* 0x000000ff0e00720c */ /* 0x000fca0003f25270 */
[----:B------:R-:W-:Y:S08]  /*14d0*/  BSSY.RECONVERGENT B0, `(.L_x_34) ;  /* 0x0000034000007945 */ /* 0x000ff00003800200 */
[----:B------:R-:W0:Y:S01]  /*14e0*/  @!P1 S2R R11, SR_CgaCtaId ;  /* 0x00000000000b9919 */ /* 0x000e220000008800 */
[----:B------:R-:W-:Y:S01]  /*14f0*/  @!P1 MOV R10, 0x400 ;  /* 0x00000400000a9802 */ /* 0x000fe20000000f00 */
[----:B-123--:R-:W1:Y:S03]  /*1500*/  LDS R8, [R13] ;  /* 0x000000000d087984 */ /* 0x00ee660000000800 */
[----:B0-----:R-:W-:Y:S01]  /*1510*/  @!P1 LEA R10, R11, R10, 0x18 ;  /* 0x0000000a0b0a9211 */ /* 0x001fe200078ec0ff */
[----:B-1----:R-:W-:-:S05]  /*1520*/  FADD R9, R8, -UR12 ;  /* 0x8000000c08097e21 */ /* 0x002fca0008000000 */
[----:B------:R-:W-:-:S05]  /*1530*/  FMNMX3 R8, R9, RZ, R8, !PT ;  /* 0x000000ff09087276 */ /* 0x000fca0007800008 */
[----:B------:R-:W-:Y:S04]  /*1540*/  STS [R13], R8 ;  /* 0x000000080d007388 */ /* 0x000fe80000000800 */
[----:B------:R-:W0:Y:S02]  /*1550*/  @!P1 LDS R9, [R10] ;  /* 0x000000000a099984 */ /* 0x000e240000000800 */
[----:B0-----:R-:W-:-:S05]  /*1560*/  @!P1 FMUL R9, R2, R9 ;  /* 0x0000000902099220 */ /* 0x001fca0000400000 */
[----:B------:R0:W-:Y:S01]  /*1570*/  @!P1 STS [R10+0x1000], R9 ;  /* 0x001000090a009388 */ /* 0x0001e20000000800 */
[----:B------:R-:W-:Y:S05]  /*1580*/  @!P1 BRA `(.L_x_35) ;  /* 0x0000000000a09947 */ /* 0x000fea0003800000 */
[----:B------:R-:W-:-:S13]  /*1590*/  ISETP.NE.AND P0, PT, R14, R15, PT ;  /* 0x0000000f0e00720c */ /* 0x000fda0003f05270 */
[----:B------:R-:W-:Y:S05]  /*15a0*/  @P0 BRA `(.L_x_36) ;  /* 0x0000000000280947 */ /* 0x000fea0003800000 */
[----:B0-----:R-:W2:Y:S04]  /*15b0*/  LDG.E R9, desc[UR8][R4.64] ;  /* 0x0000000804097981 */ /* 0x001ea8000c1e1900 */
[----:B------:R-:W0:Y:S01]  /*15c0*/  LDS R11, [UR5+-0x8] ;  /* 0xfffff805ff0b7984 */ /* 0x000e220008000800 */
[----:B--2---:R-:W-:-:S04]  /*15d0*/  FMUL R9, R9, UR13 ;  /* 0x0000000d09097c20 */ /* 0x004fc80008400000 */
[C---:B------:R-:W-:Y:S01]  /*15e0*/  FMUL R10, R9.reuse, R0 ;  /* 0x00000000090a7220 */ /* 0x040fe20000400000 */
[----:B------:R-:W-:-:S03]  /*15f0*/  FADD R9, -R9, UR13 ;  /* 0x0000000d09097e21 */ /* 0x000fc60008000100 */
[----:B0-----:R-:W-:Y:S01]  /*1600*/  FMUL R11, R10, R11 ;  /* 0x0000000b0a0b7220 */ /* 0x001fe20000400000 */
[----:B------:R-:W-:-:S04]  /*1610*/  FFMA R9, -R9, R0, 1 ;  /* 0x3f80000009097423 */ /* 0x000fc80000000100 */
[----:B------:R-:W-:-:S05]  /*1620*/  FFMA R9, R8, R9, -R11 ;  /* 0x0000000908097223 */ /* 0x000fca000000080b */
[----:B------:R1:W-:Y:S01]  /*1630*/  STS [R12], R9 ;  /* 0x000000090c007388 */ /* 0x0003e20000000800 */
[----:B------:R-:W-:Y:S05]  /*1640*/  BRA `(.L_x_35) ;  /* 0x0000000000707947 */ /* 0x000fea0003800000 */
.L_x_36:
[----:B------:R-:W-:-:S13]  /*1650*/  ISETP.GE.AND P0, PT, R14, UR14, PT ;  /* 0x0000000e0e007c0c */ /* 0x000fda000bf06270 */
[----:B------:R-:W-:Y:S05]  /*1660*/  @P0 BRA `(.L_x_35) ;  /* 0x0000000000680947 */ /* 0x000fea0003800000 */
[----:B------:R-:W2:Y:S04]  /*1670*/  LDG.E R27, desc[UR8][R4.64] ;  /* 0x00000008041b7981 */ /* 0x000ea8000c1e1900 */
[----:B------:R-:W3:Y:S04]  /*1680*/  LDG.E R23, desc[UR8][R6.64+0x4000] ;  /* 0x0040000806177981 */ /* 0x000ee8000c1e1900 */
[----:B------:R-:W4:Y:S04]  /*1690*/  LDG.E R21, desc[UR8][R6.64+0x1000] ;  /* 0x0010000806157981 */ /* 0x000f28000c1e1900 */
[----:B------:R-:W5:Y:S04]  /*16a0*/  LDG.E R19, desc[UR8][R6.64+0x3000] ;  /* 0x0030000806137981 */ /* 0x000f68000c1e1900 */
[----:B------:R-:W5:Y:S04]  /*16b0*/  LDG.E R25, desc[UR8][R6.64+0x5000] ;  /* 0x0050000806197981 */ /* 0x000f68000c1e1900 */
[----:B------:R-:W5:Y:S04]  /*16c0*/  LDG.E R17, desc[UR8][R6.64] ;  /* 0x0000000806117981 */ /* 0x000f68000c1e1900 */
[----:B------:R-:W5:Y:S04]  /*16d0*/  LDG.E R11, desc[UR8][R6.64+0x2000] ;  /* 0x00200008060b7981 */ /* 0x000f68000c1e1900 */
[----:B0-----:R-:W0:Y:S04]  /*16e0*/  LDS R10, [R13+-0x4] ;  /* 0xfffffc000d0a7984 */ /* 0x001e280000000800 */
[----:B------:R-:W1:Y:S01]  /*16f0*/  LDS R9, [R13+0x4] ;  /* 0x000004000d097984 */ /* 0x000e620000000800 */
[----:B--2---:R-:W-:-:S04]  /*1700*/  FMUL R16, R27, UR10 ;  /* 0x0000000a1b107c20 */ /* 0x004fc80008400000 */
[C---:B------:R-:W-:Y:S01]  /*1710*/  FMUL R18, R27.reuse, R16 ;  /* 0x000000101b127220 */ /* 0x040fe20000400000 */
[----:B------:R-:W-:-:S03]  /*1720*/  FMUL R16, R27, UR11 ;  /* 0x0000000b1b107c20 */ /* 0x000fc60008400000 */
[----:B---3--:R-:W-:-:S04]  /*1730*/  FMUL R23, R18, R23 ;  /* 0x0000001712177220 */ /* 0x008fc80000400000 */
[----:B----4-:R-:W-:Y:S01]  /*1740*/  FFMA R21, R16, R21, R23 ;  /* 0x0000001510157223 */ /* 0x010fe20000000017 */
[----:B-----5:R-:W-:-:S03]  /*1750*/  FMUL R19, R18, R19 ;  /* 0x0000001312137220 */ /* 0x020fc60000400000 */
[----:B------:R-:W-:Y:S01]  /*1760*/  FADD R21, R21, -UR11 ;  /* 0x8000000b15157e21 */ /* 0x000fe20008000000 */
[----:B------:R-:W-:-:S03]  /*1770*/  FMUL R18, R18, R25 ;  /* 0x0000001912127220 */ /* 0x000fc60000400000 */
[----:B------:R-:W-:Y:S01]  /*1780*/  FFMA R21, R21, R0, 1 ;  /* 0x3f80000015157423 */ /* 0x000fe20000000000 */
[----:B------:R-:W-:-:S03]  /*1790*/  FFMA R17, R16, R17, R19 ;  /* 0x0000001110117223 */ /* 0x000fc60000000013 */
[----:B------:R-:W-:Y:S01]  /*17a0*/  FMUL R20, R8, R21 ;  /* 0x0000001508147220 */ /* 0x000fe20000400000 */
[----:B------:R-:W-:Y:S01]  /*17b0*/  FFMA R11, R16, R11, R18 ;  /* 0x0000000b100b7223 */ /* 0x000fe20000000012 */
[----:B------:R-:W-:-:S03]  /*17c0*/  FMUL R17, R17, R0 ;  /* 0x0000000011117220 */ /* 0x000fc60000400000 */
[----:B------:R-:W-:Y:S01]  /*17d0*/  FMUL R8, R11, R0 ;  /* 0x000000000b087220 */ /* 0x000fe20000400000 */
[----:B0-----:R-:W-:-:S04]  /*17e0*/  FFMA R17, R17, R10, R20 ;  /* 0x0000000a11117223 */ /* 0x001fc80000000014 */
[----:B-1----:R-:W-:-:S05]  /*17f0*/  FFMA R9, R8, R9, R17 ;  /* 0x0000000908097223 */ /* 0x002fca0000000011 */
[----:B------:R2:W-:Y:S02]  /*1800*/  STS [R12], R9 ;  /* 0x000000090c007388 */ /* 0x0005e40000000800 */
.L_x_35:
[----:B------:R-:W-:Y:S05]  /*1810*/  BSYNC.RECONVERGENT B0 ;  /* 0x0000000000007941 */ /* 0x000fea0003800200 */
.L_x_34:
[----:B------:R-:W-:Y:S01]  /*1820*/  BAR.SYNC.DEFER_BLOCKING 0x0 ;  /* 0x0000000000007b1d */ /* 0x000fe20000010000 */
[----:B------:R-:W-:-:S04]  /*1830*/  IADD3 R3, PT, PT, R3, 0x1, RZ ;  /* 0x0000000103037810 */ /* 0x000fc80007ffe0ff */
[----:B------:R-:W-:Y:S01]  /*1840*/  ISETP.NE.AND P0, PT, R3, RZ, PT ;  /* 0x000000ff0300720c */ /* 0x000fe20003f05270 */
[----:B------:R-:W0:Y:S02]  /*1850*/  LDS R8, [R12] ;  /* 0x000000000c087984 */ /* 0x000e240000000800 */
[----:B012---:R-:W-:-:S05]  /*1860*/  FADD R9, R8, -UR12 ;  /* 0x8000000c08097e21 */ /* 0x007fca0008000000 */
[----:B------:R-:W-:-:S05]  /*1870*/  FMNMX3 R9, R9, RZ, R8, !PT ;  /* 0x000000ff09097276 */ /* 0x000fca0007800008 */
[----:B------:R1:W-:Y:S01]  /*1880*/  STS [R12], R9 ;  /* 0x000000090c007388 */ /* 0x0003e20000000800 */
[----:B------:R-:W-:Y:S05]  /*1890*/  @P0 BRA `(.L_x_37) ;  /* 0xfffffff800380947 */ /* 0x000fea000383ffff */
[----:B------:R-:W-:-:S07]  /*18a0*/  MOV R3, R9 ;  /* 0x0000000900037202 */ /* 0x000fce0000000f00 */
.L_x_30:
[----:B--2---:R-:W-:Y:S01]  /*18b0*/  STG.E desc[UR8][R6.64+0x6000], R3 ;  /* 0x0060000306007986 */ /* 0x004fe2000c101908 */
[----:B------:R-:W-:Y:S05]  /*18c0*/  EXIT ;  /* 0x000000000000794d */ /* 0x000fea0003800000 */
        .weak           $__internal_0_$__cuda_sm3x_div_rn_noftz_f32_slowpath
        .type           $__internal_0_$__cuda_sm3x_div_rn_noftz_f32_slowpath,@function
        .size           $__internal_0_$__cuda_sm3x_div_rn_noftz_f32_slowpath,(.L_x_50 - $__internal_0_$__cuda_sm3x_div_rn_noftz_f32_slowpath)
$__internal_0_$__cuda_sm3x_div_rn_noftz_f32_slowpath:
[----:B------:R-:W-:Y:S01]  /*18d0*/  SHF.R.U32.HI R16, RZ, 0x17, R3 ;  /* 0x00000017ff107819 */ /* 0x000fe20000011603 */
[----:B------:R-:W-:Y:S01]  /*18e0*/  BSSY.RECONVERGENT B1, `(.L_x_38) ;  /* 0x0000062000017945 */ /* 0x000fe20003800200 */
[----:B------:R-:W-:Y:S02]  /*18f0*/  SHF.R.U32.HI R18, RZ, 0x17, R2 ;  /* 0x00000017ff127819 */ /* 0x000fe40000011602 */
[----:B------:R-:W-:Y:S02]  /*1900*/  LOP3.LUT R16, R16, 0xff, RZ, 0xc0, !PT ;  /* 0x000000ff10107812 */ /* 0x000fe400078ec0ff */
[----:B------:R-:W-:Y:S02]  /*1910*/  LOP3.LUT R21, R18, 0xff, RZ, 0xc0, !PT ;  /* 0x000000ff12157812 */ /* 0x000fe400078ec0ff */
[----:B------:R-:W-:Y:S02]  /*1920*/  IADD3 R20, PT, PT, R16, -0x1, RZ ;  /* 0xffffffff10147810 */ /* 0x000fe40007ffe0ff */
[----:B------:R-:W-:-:S02]  /*1930*/  IADD3 R19, PT, PT, R21, -0x1, RZ ;  /* 0xffffffff15137810 */ /* 0x000fc40007ffe0ff */
[----:B------:R-:W-:-:S04]  /*1940*/  ISETP.GT.U32.AND P0, PT, R20, 0xfd, PT ;  /* 0x000000fd1400780c */ /* 0x000fc80003f04070 */
[----:B------:R-:W-:-:S13]  /*1950*/  ISETP.GT.U32.OR P0, PT, R19, 0xfd, P0 ;  /* 0x000000fd1300780c */ /* 0x000fda0000704470 */
[----:B------:R-:W-:Y:S01]  /*1960*/  @!P0 MOV R18, RZ ;  /* 0x000000ff00128202 */ /* 0x000fe20000000f00 */
[----:B------:R-:W-:Y:S06]  /*1970*/  @!P0 BRA `(.L_x_39) ;  /* 0x00000000005c8947 */ /* 0x000fec0003800000 */
[----:B------:R-:W-:Y:S02]  /*1980*/  FSETP.GTU.FTZ.AND P0, PT, |R2|, +INF , PT ;  /* 0x7f8000000200780b */ /* 0x000fe40003f1c200 */
[----:B------:R-:W-:-:S04]  /*1990*/  FSETP.GTU.FTZ.AND P1, PT, |R3|, +INF , PT ;  /* 0x7f8000000300780b */ /* 0x000fc80003f3c200 */
[----:B------:R-:W-:-:S13]  /*19a0*/  PLOP3.LUT P0, PT, P0, P1, PT, 0xf8, 0x8f ;  /* 0x00000000008f781c */ /* 0x000fda0000703f70 */
[----:B------:R-:W-:Y:S05]  /*19b0*/  @P0 BRA `(.L_x_40) ;  /* 0x00000004004c0947 */ /* 0x000fea0003800000 */
[----:B------:R-:W-:-:S13]  /*19c0*/  LOP3.LUT P0, RZ, R3, 0x7fffffff, R2, 0xc8, !PT ;  /* 0x7fffffff03ff7812 */ /* 0x000fda000780c802 */
[----:B------:R-:W-:Y:S05]  /*19d0*/  @!P0 BRA `(.L_x_41) ;  /* 0x00000004003c8947 */ /* 0x000fea0003800000 */
[C---:B------:R-:W-:Y:S02]  /*19e0*/  FSETP.NEU.FTZ.AND P1, PT, |R2|.reuse, +INF , PT ;  /* 0x7f8000000200780b */ /* 0x040fe40003f3d200 */
[----:B------:R-:W-:Y:S02]  /*19f0*/  FSETP.NEU.FTZ.AND P2, PT, |R3|, +INF , PT ;  /* 0x7f8000000300780b */ /* 0x000fe40003f5d200 */
[----:B------:R-:W-:-:S11]  /*1a00*/  FSETP.NEU.FTZ.AND P0, PT, |R2|, +INF , PT ;  /* 0x7f8000000200780b */ /* 0x000fd60003f1d200 */
[----:B------:R-:W-:Y:S05]  /*1a10*/  @!P2 BRA !P1, `(.L_x_41) ;  /* 0x00000004002ca947 */ /* 0x000fea0004800000 */
[----:B------:R-:W-:-:S04]  /*1a20*/  LOP3.LUT P1, RZ, R2, 0x7fffffff, RZ, 0xc0, !PT ;  /* 0x7fffffff02ff7812 */ /* 0x000fc8000782c0ff */
[----:B------:R-:W-:-:S13]  /*1a30*/  PLOP3.LUT P1, PT, P2, P1, PT, 0x2f, 0xf2 ;  /* 0x0000000000f2781c */ /* 0x000fda0001722577 */
[----:B------:R-:W-:Y:S05]  /*1a40*/  @P1 BRA `(.L_x_42) ;  /* 0x0000000400181947 */ /* 0x000fea0003800000 */
[----:B------:R-:W-:-:S04]  /*1a50*/  LOP3.LUT P1, RZ, R3, 0x7fffffff, RZ, 0xc0, !PT ;  /* 0x7fffffff03ff7812 */ /* 0x000fc8000782c0ff */
[----:B------:R-:W-:-:S13]  /*1a60*/  PLOP3.LUT P0, PT, P0, P1, PT, 0x2f, 0xf2 ;  /* 0x0000000000f2781c */ /* 0x000fda0000702577 */
[----:B------:R-:W-:Y:S05]  /*1a70*/  @P0 BRA `(.L_x_43) ;  /* 0x0000000400000947 */ /* 0x000fea0003800000 */
[----:B------:R-:W-:Y:S02]  /*1a80*/  ISETP.GE.AND P0, PT, R19, RZ, PT ;  /* 0x000000ff1300720c */ /* 0x000fe40003f06270 */
[----:B------:R-:W-:-:S11]  /*1a90*/  ISETP.GE.AND P1, PT, R20, RZ, PT ;  /* 0x000000ff1400720c */ /* 0x000fd60003f26270 */
[----:B------:R-:W-:Y:S01]  /*1aa0*/  @P0 MOV R18, RZ ;  /* 0x000000ff00120202 */ /* 0x000fe20000000f00 */
[----:B------:R-:W-:Y:S01]  /*1ab0*/  @!P0 FFMA R2, R2, 1.84467440737095516160e+19, RZ ;  /* 0x5f80000002028823 */ /* 0x000fe200000000ff */
[----:B------:R-:W-:Y:S01]  /*1ac0*/  @!P0 MOV R18, 0xffffffc0 ;  /* 0xffffffc000128802 */ /* 0x000fe20000000f00 */
[----:B------:R-:W-:-:S03]  /*1ad0*/  @!P1 FFMA R3, R3, 1.84467440737095516160e+19, RZ ;  /* 0x5f80000003039823 */ /* 0x000fc600000000ff */
[----:B------:R-:W-:-:S07]  /*1ae0*/  @!P1 IADD3 R18, PT, PT, R18, 0x40, RZ ;  /* 0x0000004012129810 */ /* 0x000fce0007ffe0ff */
.L_x_39:
[----:B------:R-:W-:Y:S01]  /*1af0*/  LEA R20, R16, 0xc0800000, 0x17 ;  /* 0xc080000010147811 */ /* 0x000fe200078eb8ff */
[----:B------:R-:W-:Y:S01]  /*1b00*/  BSSY.RECONVERGENT B2, `(.L_x_44) ;  /* 0x0000036000027945 */ /* 0x000fe20003800200 */
[----:B------:R-:W-:Y:S02]  /*1b10*/  IADD3 R21, PT, PT, R21, -0x7f, RZ ;  /* 0xffffff8115157810 */ /* 0x000fe40007ffe0ff */
[----:B------:R-:W-:-:S03]  /*1b20*/  IADD3 R22, PT, PT, -R20, R3, RZ ;  /* 0x0000000314167210 */ /* 0x000fc60007ffe1ff */
[C---:B------:R-:W-:Y:S01]  /*1b30*/  IMAD R2, R21.reuse, -0x800000, R2 ;  /* 0xff80000015027824 */ /* 0x040fe200078e0202 */
[----:B------:R-:W0:Y:S01]  /*1b40*/  MUFU.RCP R3, R22 ;  /* 0x0000001600037308 */ /* 0x000e220000001000 */
[----:B------:R-:W-:Y:S01]  /*1b50*/  FADD.FTZ R19, -R22, -RZ ;  /* 0x800000ff16137221 */ /* 0x000fe20000010100 */
[----:B------:R-:W-:-:S04]  /*1b60*/  IADD3 R21, PT, PT, R21, 0x7f, -R16 ;  /* 0x0000007f15157810 */ /* 0x000fc80007ffe810 */
[----:B------:R-:W-:Y:S01]  /*1b70*/  IADD3 R21, PT, PT, R21, R18, RZ ;  /* 0x0000001215157210 */ /* 0x000fe20007ffe0ff */
[----:B0-----:R-:W-:-:S04]  /*1b80*/  FFMA R20, R3, R19, 1 ;  /* 0x3f80000003147423 */ /* 0x001fc80000000013 */
[----:B------:R-:W-:-:S04]  /*1b90*/  FFMA R3, R3, R20, R3 ;  /* 0x0000001403037223 */ /* 0x000fc80000000003 */
[----:B------:R-:W-:-:S04]  /*1ba0*/  FFMA R20, R2, R3, RZ ;  /* 0x0000000302147223 */ /* 0x000fc800000000ff */
[----:B------:R-:W-:-:S04]  /*1bb0*/  FFMA R23, R19, R20, R2 ;  /* 0x0000001413177223 */ /* 0x000fc80000000002 */
[----:B------:R-:W-:-:S04]  /*1bc0*/  FFMA R20, R3, R23, R20 ;  /* 0x0000001703147223 */ /* 0x000fc80000000014 */
[----:B------:R-:W-:-:S04]  /*1bd0*/  FFMA R19, R19, R20, R2 ;  /* 0x0000001413137223 */ /* 0x000fc80000000002 */
[----:B------:R-:W-:-:S05]  /*1be0*/  FFMA R2, R3, R19, R20 ;  /* 0x0000001303027223 */ /* 0x000fca0000000014 */
[----:B------:R-:W-:-:S04]  /*1bf0*/  SHF.R.U32.HI R16, RZ, 0x17, R2 ;  /* 0x00000017ff107819 */ /* 0x000fc80000011602 */
[----:B------:R-:W-:-:S04]  /*1c00*/  LOP3.LUT R16, R16, 0xff, RZ, 0xc0, !PT ;  /* 0x000000ff10107812 */ /* 0x000fc800078ec0ff */
[----:B------:R-:W-:-:S04]  /*1c10*/  IADD3 R22, PT, PT, R16, R21, RZ ;  /* 0x0000001510167210 */ /* 0x000fc80007ffe0ff */
[----:B------:R-:W-:-:S04]  /*1c20*/  IADD3 R16, PT, PT, R22, -0x1, RZ ;  /* 0xffffffff16107810 */ /* 0x000fc80007ffe0ff */
[----:B------:R-:W-:-:S13]  /*1c30*/  ISETP.GE.U32.AND P0, PT, R16, 0xfe, PT ;  /* 0x000000fe1000780c */ /* 0x000fda0003f06070 */
[----:B------:R-:W-:Y:S05]  /*1c40*/  @!P0 BRA `(.L_x_45) ;  /* 0x0000000000808947 */ /* 0x000fea0003800000 */
[----:B------:R-:W-:-:S13]  /*1c50*/  ISETP.GT.AND P0, PT, R22, 0xfe, PT ;  /* 0x000000fe1600780c */ /* 0x000fda0003f04270 */
[----:B------:R-:W-:Y:S05]  /*1c60*/  @P0 BRA `(.L_x_46) ;  /* 0x00000000006c0947 */ /* 0x000fea0003800000 */
[----:B------:R-:W-:-:S13]  /*1c70*/  ISETP.GE.AND P0, PT, R22, 0x1, PT ;  /* 0x000000011600780c */ /* 0x000fda0003f06270 */
[----:B------:R-:W-:Y:S05]  /*1c80*/  @P0 BRA `(.L_x_47) ;  /* 0x0000000000740947 */ /* 0x000fea0003800000 */
[----:B------:R-:W-:Y:S02]  /*1c90*/  ISETP.GE.AND P0, PT, R22, -0x18, PT ;  /* 0xffffffe81600780c */ /* 0x000fe40003f06270 */
[----:B------:R-:W-:-:S11]  /*1ca0*/  LOP3.LUT R2, R2, 0x80000000, RZ, 0xc0, !PT ;  /* 0x8000000002027812 */ /* 0x000fd600078ec0ff */
[----:B------:R-:W-:Y:S05]  /*1cb0*/  @!P0 BRA `(.L_x_47) ;  /* 0x0000000000688947 */ /* 0x000fea0003800000 */
[CCC-:B------:R-:W-:Y:S01]  /*1cc0*/  FFMA.RZ R16, R3.reuse, R19.reuse, R20.reuse ;  /* 0x0000001303107223 */ /* 0x1c0fe2000000c014 */
[C---:B------:R-:W-:Y:S02]  /*1cd0*/  ISETP.NE.AND P2, PT, R22.reuse, RZ, PT ;  /* 0x000000ff1600720c */ /* 0x040fe40003f45270 */
[----:B------:R-:W-:Y:S02]  /*1ce0*/  ISETP.NE.AND P1, PT, R22, RZ, PT ;  /* 0x000000ff1600720c */ /* 0x000fe40003f25270 */
[----:B------:R-:W-:Y:S01]  /*1cf0*/  LOP3.LUT R18, R16, 0x7fffff, RZ, 0xc0, !PT ;  /* 0x007fffff10127812 */ /* 0x000fe200078ec0ff */
[CCC-:B------:R-:W-:Y:S01]  /*1d00*/  FFMA.RP R16, R3.reuse, R19.reuse, R20.reuse ;  /* 0x0000001303107223 */ /* 0x1c0fe20000008014 */
[----:B------:R-:W-:Y:S01]  /*1d10*/  FFMA.RM R3, R3, R19, R20 ;  /* 0x0000001303037223 */ /* 0x000fe20000004014 */
[----:B------:R-:W-:Y:S02]  /*1d20*/  IADD3 R19, PT, PT, R22, 0x20, RZ ;  /* 0x0000002016137810 */ /* 0x000fe40007ffe0ff */
[----:B------:R-:W-:-:S02]  /*1d30*/  LOP3.LUT R18, R18, 0x800000, RZ, 0xfc, !PT ;  /* 0x0080000012127812 */ /* 0x000fc400078efcff */
[----:B------:R-:W-:Y:S02]  /*1d40*/  IADD3 R20, PT, PT, -R22, RZ, RZ ;  /* 0x000000ff16147210 */ /* 0x000fe40007ffe1ff */
[----:B------:R-:W-:Y:S02]  /*1d50*/  SHF.L.U32 R19, R18, R19, RZ ;  /* 0x0000001312137219 */ /* 0x000fe400000006ff */
[----:B------:R-:W-:Y:S02]  /*1d60*/  FSETP.NEU.FTZ.AND P0, PT, R16, R3, PT ;  /* 0x000000031000720b */ /* 0x000fe40003f1d000 */
[----:B------:R-:W-:Y:S02]  /*1d70*/  SEL R3, R20, RZ, P2 ;  /* 0x000000ff14037207 */ /* 0x000fe40001000000 */
[----:B------:R-:W-:Y:S02]  /*1d80*/  ISETP.NE.AND P1, PT, R19, RZ, P1 ;  /* 0x000000ff1300720c */ /* 0x000fe40000f25270 */
[----:B------:R-:W-:-:S02]  /*1d90*/  SHF.R.U32.HI R3, RZ, R3, R18 ;  /* 0x00000003ff037219 */ /* 0x000fc40000011612 */
[----:B------:R-:W-:Y:S02]  /*1da0*/  PLOP3.LUT P0, PT, P0, P1, PT, 0xf8, 0x8f ;  /* 0x00000000008f781c */ /* 0x000fe40000703f70 */
[----:B------:R-:W-:Y:S02]  /*1db0*/  SHF.R.U32.HI R19, RZ, 0x1, R3 ;  /* 0x00000001ff137819 */ /* 0x000fe40000011603 */
[----:B------:R-:W-:-:S04]  /*1dc0*/  SEL R16, RZ, 0x1, !P0 ;  /* 0x00000001ff107807 */ /* 0x000fc80004000000 */
[----:B------:R-:W-:-:S04]  /*1dd0*/  LOP3.LUT R16, R16, 0x1, R19, 0xf8, !PT ;  /* 0x0000000110107812 */ /* 0x000fc800078ef813 */
[----:B------:R-:W-:-:S04]  /*1de0*/  LOP3.LUT R16, R16, R3, RZ, 0xc0, !PT ;  /* 0x0000000310107212 */ /* 0x000fc800078ec0ff */
[----:B------:R-:W-:-:S04]  /*1df0*/  IADD3 R19, PT, PT, R19, R16, RZ ;  /* 0x0000001013137210 */ /* 0x000fc80007ffe0ff */
[----:B------:R-:W-:Y:S01]  /*1e00*/  LOP3.LUT R2, R19, R2, RZ, 0xfc, !PT ;  /* 0x0000000213027212 */ /* 0x000fe200078efcff */
[----:B------:R-:W-:Y:S06]  /*1e10*/  BRA `(.L_x_47) ;  /* 0x0000000000107947 */ /* 0x000fec0003800000 */
.L_x_46:
[----:B------:R-:W-:-:S04]  /*1e20*/  LOP3.LUT R2, R2, 0x80000000, RZ, 0xc0, !PT ;  /* 0x8000000002027812 */ /* 0x000fc800078ec0ff */
[----:B------:R-:W-:Y:S01]  /*1e30*/  LOP3.LUT R2, R2, 0x7f800000, RZ, 0xfc, !PT ;  /* 0x7f80000002027812 */ /* 0x000fe200078efcff */
[----:B------:R-:W-:Y:S06]  /*1e40*/  BRA `(.L_x_47) ;  /* 0x0000000000047947 */ /* 0x000fec0003800000 */
.L_x_45:
[----:B------:R-:W-:-:S07]  /*1e50*/  LEA R2, R21, R2, 0x17 ;  /* 0x0000000215027211 */ /* 0x000fce00078eb8ff */
.L_x_47:
[----:B------:R-:W-:Y:S05]  /*1e60*/  BSYNC.RECONVERGENT B2 ;  /* 0x0000000000027941 */ /* 0x000fea0003800200 */
.L_x_44:
[----:B------:R-:W-:Y:S05]  /*1e70*/  BRA `(.L_x_48) ;  /* 0x0000000000207947 */ /* 0x000fea0003800000 */
.L_x_43:
[----:B------:R-:W-:-:S04]  /*1e80*/  LOP3.LUT R2, R3, 0x80000000, R2, 0x48, !PT ;  /* 0x8000000003027812 */ /* 0x000fc800078e4802 */
[----:B------:R-:W-:Y:S01]  /*1e90*/  LOP3.LUT R2, R2, 0x7f800000, RZ, 0xfc, !PT ;  /* 0x7f80000002027812 */ /* 0x000fe200078efcff */
[----:B------:R-:W-:Y:S06]  /*1ea0*/  BRA `(.L_x_48) ;  /* 0x0000000000147947 */ /* 0x000fec0003800000 */
.L_x_42:
[----:B------:R-:W-:Y:S01]  /*1eb0*/  LOP3.LUT R2, R3, 0x80000000, R2, 0x48, !PT ;  /* 0x8000000003027812 */ /* 0x000fe200078e4802 */
[----:B------:R-:W-:Y:S06]  /*1ec0*/  BRA `(.L_x_48) ;  /* 0x00000000000c7947 */ /* 0x000fec0003800000 */
.L_x_41:
[----:B------:R-:W0:Y:S01]  /*1ed0*/  MUFU.RSQ R2, -QNAN ;  /* 0xffc0000000027908 */ /* 0x000e220000001400 */
[----:B------:R-:W-:Y:S05]  /*1ee0*/  BRA `(.L_x_48) ;  /* 0x0000000000047947 */ /* 0x000fea0003800000 */
.L_x_40:
[----:B------:R-:W-:-:S07]  /*1ef0*/  FADD.FTZ R2, R2, R3 ;  /* 0x0000000302027221 */ /* 0x000fce0000010000 */
.L_x_48:
[----:B------:R-:W-:Y:S05]  /*1f00*/  BSYNC.RECONVERGENT B1 ;  /* 0x0000000000017941 */ /* 0x000fea0003800200 */
.L_x_38:
[----:B------:R-:W-:Y:S01]  /*1f10*/  HFMA2 R3, -RZ, RZ, 0, 0 ;  /* 0x00000000ff037431 */ /* 0x000fe200000001ff */
[----:B0-----:R-:W-:Y:S02]  /*1f20*/  MOV R19, R2 ;  /* 0x0000000200137202 */ /* 0x001fe40000000f00 */
[----:B------:R-:W-:-:S04]  /*1f30*/  MOV R2, R8 ;  /* 0x0000000800027202 */ /* 0x000fc80000000f00 */
[----:B------:R-:W-:Y:S05]  /*1f40*/  RET.REL.NODEC R2 `(_Z15explicit_schemePKfPfffffii) ;  /* 0xffffffe0022c7950 */ /* 0x000fea0003c3ffff */
.L_x_49:
[----:B------:R-:W-:-:S00]  /*1f50*/  BRA `(.L_x_49) ;  /* 0xfffffffc00fc7947 */ /* 0x000fc0000383ffff */
[----:B------:R-:W-:-:S00]  /*1f60*/  NOP ;  /* 0x0000000000007918 */ /* 0x000fc00000000000 */
        /* <DEDUP_REMOVED lines=9> */
.L_x_50:


//--------------------- .nv.shared._Z15explicit_schemePKfPfffffii --------------------------
	.section	.nv.shared._Z15explicit_schemePKfPfffffii,"aw",@nobits
	.sectionflags	@""
	.align	4
.nv.shared._Z15explicit_schemePKfPfffffii:
	.zero		9216


//--------------------- .nv.shared.reserved.0     --------------------------
	.section	.nv.shared.reserved.0,"aw",@nobits
	.weak		__nv_reservedSMEM_offset_0_alias
	.size		__nv_reservedSMEM_offset_0_alias, 0, 64
	.other		__nv_reservedSMEM_offset_0_alias,@"STO_CUDA_RESERVED_SHARED STV_DEFAULT"
__nv_reservedSMEM_offset_0_alias:
	.zero		0
	.zero		64


//--------------------- .nv.constant0._Z15explicit_schemePKfPfffffii --------------------------
	.section	.nv.constant0._Z15explicit_schemePKfPfffffii,"a",@progbits
	.sectionflags	@""
	.align	4
.nv.constant0._Z15explicit_schemePKfPfffffii:
	.zero		936


//--------------------- SYMBOLS --------------------------

	.type		.nv.reservedSmem.offset0,@object
	.size		.nv.reservedSmem.offset0,0x4
	.type		.nv.reservedSmem.cap,@object
	.size		.nv.reservedSmem.cap,0x4
